//
// Generated by NVIDIA NVVM Compiler
//
// Compiler Build ID: CL-36424714
// Cuda compilation tools, release 13.0, V13.0.88
// Based on NVVM 20.0.0
//

.version 9.0
.target sm_100
.address_size 64

	// .globl	_Z20kernel_index_to_fillP4cmapPiS1_i

.visible .entry _Z20kernel_index_to_fillP4cmapPiS1_i(
	.param .u64 .ptr .align 1 _Z20kernel_index_to_fillP4cmapPiS1_i_param_0,
	.param .u64 .ptr .align 1 _Z20kernel_index_to_fillP4cmapPiS1_i_param_1,
	.param .u64 .ptr .align 1 _Z20kernel_index_to_fillP4cmapPiS1_i_param_2,
	.param .u32 _Z20kernel_index_to_fillP4cmapPiS1_i_param_3
)
{
	.reg .pred 	%p<3>;
	.reg .b32 	%r<8>;
	.reg .b64 	%rd<11>;

	ld.param.u64 	%rd1, [_Z20kernel_index_to_fillP4cmapPiS1_i_param_0];
	ld.param.u64 	%rd2, [_Z20kernel_index_to_fillP4cmapPiS1_i_param_1];
	ld.param.u64 	%rd3, [_Z20kernel_index_to_fillP4cmapPiS1_i_param_2];
	ld.param.u32 	%r2, [_Z20kernel_index_to_fillP4cmapPiS1_i_param_3];
	mov.u32 	%r3, %ntid.x;
	mov.u32 	%r4, %ctaid.x;
	mov.u32 	%r5, %tid.x;
	mad.lo.s32 	%r1, %r3, %r4, %r5;
	setp.ge.s32 	%p1, %r1, %r2;
	@%p1 bra 	$L__BB0_3;
	cvta.to.global.u64 	%rd4, %rd1;
	mul.wide.s32 	%rd5, %r1, 12;
	add.s64 	%rd6, %rd4, %rd5;
	ld.global.u32 	%r6, [%rd6+8];
	setp.ne.s32 	%p2, %r6, 0;
	@%p2 bra 	$L__BB0_3;
	cvta.to.global.u64 	%rd7, %rd3;
	atom.global.inc.u32 	%r7, [%rd7], 10000000;
	cvta.to.global.u64 	%rd8, %rd2;
	mul.wide.s32 	%rd9, %r7, 4;
	add.s64 	%rd10, %rd8, %rd9;
	st.global.u32 	[%rd10], %r1;
$L__BB0_3:
	ret;

}
	// .globl	_Z16kernel_to_insertP4cmapP12element_pairPii
.visible .entry _Z16kernel_to_insertP4cmapP12element_pairPii(
	.param .u64 .ptr .align 1 _Z16kernel_to_insertP4cmapP12element_pairPii_param_0,
	.param .u64 .ptr .align 1 _Z16kernel_to_insertP4cmapP12element_pairPii_param_1,
	.param .u64 .ptr .align 1 _Z16kernel_to_insertP4cmapP12element_pairPii_param_2,
	.param .u32 _Z16kernel_to_insertP4cmapP12element_pairPii_param_3
)
{
	.reg .pred 	%p<3>;
	.reg .b32 	%r<13>;
	.reg .b64 	%rd<18>;

	ld.param.u64 	%rd2, [_Z16kernel_to_insertP4cmapP12element_pairPii_param_0];
	ld.param.u64 	%rd3, [_Z16kernel_to_insertP4cmapP12element_pairPii_param_1];
	ld.param.u64 	%rd4, [_Z16kernel_to_insertP4cmapP12element_pairPii_param_2];
	ld.param.u32 	%r2, [_Z16kernel_to_insertP4cmapP12element_pairPii_param_3];
	mov.u32 	%r3, %ntid.x;
	mov.u32 	%r4, %ctaid.x;
	mov.u32 	%r5, %tid.x;
	mad.lo.s32 	%r1, %r3, %r4, %r5;
	setp.ge.s32 	%p1, %r1, %r2;
	@%p1 bra 	$L__BB1_3;
	cvta.to.global.u64 	%rd5, %rd3;
	mul.wide.s32 	%rd6, %r1, 12;
	add.s64 	%rd7, %rd5, %rd6;
	add.s64 	%rd1, %rd7, 8;
	ld.global.u32 	%r6, [%rd7+8];
	setp.ne.s32 	%p2, %r6, 0;
	@%p2 bra 	$L__BB1_3;
	cvta.to.global.u64 	%rd8, %rd2;
	ld.global.u32 	%r7, [%rd1+-8];
	cvta.to.global.u64 	%rd9, %rd4;
	mul.wide.s32 	%rd10, %r1, 4;
	add.s64 	%rd11, %rd9, %rd10;
	ld.global.u32 	%r8, [%rd11];
	mul.wide.s32 	%rd12, %r8, 12;
	add.s64 	%rd13, %rd8, %rd12;
	st.global.u32 	[%rd13], %r7;
	ld.global.u32 	%r9, [%rd1+-4];
	ld.global.u32 	%r10, [%rd11];
	mul.wide.s32 	%rd14, %r10, 12;
	add.s64 	%rd15, %rd8, %rd14;
	st.global.u32 	[%rd15+4], %r9;
	ld.global.u32 	%r11, [%rd11];
	mul.wide.s32 	%rd16, %r11, 12;
	add.s64 	%rd17, %rd8, %rd16;
	mov.b32 	%r12, 1;
	st.global.u32 	[%rd17+8], %r12;
$L__BB1_3:
	ret;

}
	// .globl	_Z18search_kernel_pairP12element_pairP4cmapii
.visible .entry _Z18search_kernel_pairP12element_pairP4cmapii(
	.param .u64 .ptr .align 1 _Z18search_kernel_pairP12element_pairP4cmapii_param_0,
	.param .u64 .ptr .align 1 _Z18search_kernel_pairP12element_pairP4cmapii_param_1,
	.param .u32 _Z18search_kernel_pairP12element_pairP4cmapii_param_2,
	.param .u32 _Z18search_kernel_pairP12element_pairP4cmapii_param_3
)
{
	.reg .pred 	%p<5>;
	.reg .b32 	%r<17>;
	.reg .b64 	%rd<9>;

	ld.param.u64 	%rd3, [_Z18search_kernel_pairP12element_pairP4cmapii_param_0];
	ld.param.u64 	%rd4, [_Z18search_kernel_pairP12element_pairP4cmapii_param_1];
	ld.param.u32 	%r3, [_Z18search_kernel_pairP12element_pairP4cmapii_param_2];
	ld.param.u32 	%r2, [_Z18search_kernel_pairP12element_pairP4cmapii_param_3];
	mov.u32 	%r4, %ntid.x;
	mov.u32 	%r5, %ctaid.x;
	mov.u32 	%r6, %tid.x;
	mad.lo.s32 	%r1, %r4, %r5, %r6;
	mul.lo.s32 	%r7, %r2, %r3;
	setp.ge.s32 	%p1, %r1, %r7;
	@%p1 bra 	$L__BB2_5;
	cvta.to.global.u64 	%rd5, %rd3;
	cvta.to.global.u64 	%rd6, %rd4;
	div.s32 	%r8, %r1, %r2;
	mul.lo.s32 	%r9, %r8, %r2;
	sub.s32 	%r10, %r1, %r9;
	mul.wide.s32 	%rd7, %r10, 12;
	add.s64 	%rd1, %rd5, %rd7;
	ld.global.u32 	%r11, [%rd1];
	mul.wide.s32 	%rd8, %r8, 12;
	add.s64 	%rd2, %rd6, %rd8;
	ld.global.u32 	%r12, [%rd2];
	setp.ne.s32 	%p2, %r11, %r12;
	@%p2 bra 	$L__BB2_5;
	ld.global.u32 	%r13, [%rd1+4];
	ld.global.u32 	%r14, [%rd2+4];
	setp.ne.s32 	%p3, %r13, %r14;
	@%p3 bra 	$L__BB2_5;
	ld.global.u32 	%r15, [%rd2+8];
	setp.ne.s32 	%p4, %r15, 1;
	@%p4 bra 	$L__BB2_5;
	mov.b32 	%r16, 1;
	st.global.u32 	[%rd1+8], %r16;
$L__BB2_5:
	ret;

}
	// .globl	_Z17search_kernel_keyP7elementP4cmapiiPi
.visible .entry _Z17search_kernel_keyP7elementP4cmapiiPi(
	.param .u64 .ptr .align 1 _Z17search_kernel_keyP7elementP4cmapiiPi_param_0,
	.param .u64 .ptr .align 1 _Z17search_kernel_keyP7elementP4cmapiiPi_param_1,
	.param .u32 _Z17search_kernel_keyP7elementP4cmapiiPi_param_2,
	.param .u32 _Z17search_kernel_keyP7elementP4cmapiiPi_param_3,
	.param .u64 .ptr .align 1 _Z17search_kernel_keyP7elementP4cmapiiPi_param_4
)
{
	.reg .pred 	%p<3>;
	.reg .b32 	%r<14>;
	.reg .b64 	%rd<11>;

	ld.param.u64 	%rd1, [_Z17search_kernel_keyP7elementP4cmapiiPi_param_0];
	ld.param.u64 	%rd2, [_Z17search_kernel_keyP7elementP4cmapiiPi_param_1];
	ld.param.u32 	%r3, [_Z17search_kernel_keyP7elementP4cmapiiPi_param_2];
	ld.param.u32 	%r2, [_Z17search_kernel_keyP7elementP4cmapiiPi_param_3];
	ld.param.u64 	%rd3, [_Z17search_kernel_keyP7elementP4cmapiiPi_param_4];
	mov.u32 	%r4, %ntid.x;
	mov.u32 	%r5, %ctaid.x;
	mov.u32 	%r6, %tid.x;
	mad.lo.s32 	%r1, %r4, %r5, %r6;
	mul.lo.s32 	%r7, %r2, %r3;
	setp.ge.s32 	%p1, %r1, %r7;
	@%p1 bra 	$L__BB3_3;
	cvta.to.global.u64 	%rd4, %rd1;
	cvta.to.global.u64 	%rd5, %rd2;
	div.s32 	%r8, %r1, %r2;
	mul.lo.s32 	%r9, %r8, %r2;
	sub.s32 	%r10, %r1, %r9;
	mul.wide.s32 	%rd6, %r10, 8;
	add.s64 	%rd7, %rd4, %rd6;
	ld.global.u32 	%r11, [%rd7];
	mul.wide.s32 	%rd8, %r8, 12;
	add.s64 	%rd9, %rd5, %rd8;
	ld.global.u32 	%r12, [%rd9];
	setp.ne.s32 	%p2, %r11, %r12;
	@%p2 bra 	$L__BB3_3;
	cvta.to.global.u64 	%rd10, %rd3;
	atom.global.inc.u32 	%r13, [%rd10], -1;
$L__BB3_3:
	ret;

}
	// .globl	_Z22fill_search_kernel_keyP7elementP4cmapiiP12element_pairPi
.visible .entry _Z22fill_search_kernel_keyP7elementP4cmapiiP12element_pairPi(
	.param .u64 .ptr .align 1 _Z22fill_search_kernel_keyP7elementP4cmapiiP12element_pairPi_param_0,
	.param .u64 .ptr .align 1 _Z22fill_search_kernel_keyP7elementP4cmapiiP12element_pairPi_param_1,
	.param .u32 _Z22fill_search_kernel_keyP7elementP4cmapiiP12element_pairPi_param_2,
	.param .u32 _Z22fill_search_kernel_keyP7elementP4cmapiiP12element_pairPi_param_3,
	.param .u64 .ptr .align 1 _Z22fill_search_kernel_keyP7elementP4cmapiiP12element_pairPi_param_4,
	.param .u64 .ptr .align 1 _Z22fill_search_kernel_keyP7elementP4cmapiiP12element_pairPi_param_5
)
{
	.reg .pred 	%p<3>;
	.reg .b32 	%r<16>;
	.reg .b64 	%rd<15>;

	ld.param.u64 	%rd2, [_Z22fill_search_kernel_keyP7elementP4cmapiiP12element_pairPi_param_0];
	ld.param.u64 	%rd3, [_Z22fill_search_kernel_keyP7elementP4cmapiiP12element_pairPi_param_1];
	ld.param.u32 	%r3, [_Z22fill_search_kernel_keyP7elementP4cmapiiP12element_pairPi_param_2];
	ld.param.u32 	%r2, [_Z22fill_search_kernel_keyP7elementP4cmapiiP12element_pairPi_param_3];
	ld.param.u64 	%rd4, [_Z22fill_search_kernel_keyP7elementP4cmapiiP12element_pairPi_param_4];
	ld.param.u64 	%rd5, [_Z22fill_search_kernel_keyP7elementP4cmapiiP12element_pairPi_param_5];
	mov.u32 	%r4, %ntid.x;
	mov.u32 	%r5, %ctaid.x;
	mov.u32 	%r6, %tid.x;
	mad.lo.s32 	%r1, %r4, %r5, %r6;
	mul.lo.s32 	%r7, %r2, %r3;
	setp.ge.s32 	%p1, %r1, %r7;
	@%p1 bra 	$L__BB4_3;
	cvta.to.global.u64 	%rd6, %rd3;
	cvta.to.global.u64 	%rd7, %rd2;
	div.s32 	%r8, %r1, %r2;
	mul.lo.s32 	%r9, %r8, %r2;
	sub.s32 	%r10, %r1, %r9;
	mul.wide.s32 	%rd8, %r10, 8;
	add.s64 	%rd9, %rd7, %rd8;
	ld.global.u32 	%r11, [%rd9];
	mul.wide.s32 	%rd10, %r8, 12;
	add.s64 	%rd1, %rd6, %rd10;
	ld.global.u32 	%r12, [%rd1];
	setp.ne.s32 	%p2, %r11, %r12;
	@%p2 bra 	$L__BB4_3;
	cvta.to.global.u64 	%rd11, %rd5;
	atom.global.inc.u32 	%r13, [%rd11], -1;
	ld.global.u32 	%r14, [%rd1];
	cvta.to.global.u64 	%rd12, %rd4;
	mul.wide.s32 	%rd13, %r13, 12;
	add.s64 	%rd14, %rd12, %rd13;
	st.global.u32 	[%rd14], %r14;
	ld.global.u32 	%r15, [%rd1+4];
	st.global.u32 	[%rd14+4], %r15;
$L__BB4_3:
	ret;

}
	// .globl	_Z18delete_kernel_pairP12element_pairP4cmapii
.visible .entry _Z18delete_kernel_pairP12element_pairP4cmapii(
	.param .u64 .ptr .align 1 _Z18delete_kernel_pairP12element_pairP4cmapii_param_0,
	.param .u64 .ptr .align 1 _Z18delete_kernel_pairP12element_pairP4cmapii_param_1,
	.param .u32 _Z18delete_kernel_pairP12element_pairP4cmapii_param_2,
	.param .u32 _Z18delete_kernel_pairP12element_pairP4cmapii_param_3
)
{
	.reg .pred 	%p<4>;
	.reg .b32 	%r<16>;
	.reg .b64 	%rd<9>;

	ld.param.u64 	%rd3, [_Z18delete_kernel_pairP12element_pairP4cmapii_param_0];
	ld.param.u64 	%rd4, [_Z18delete_kernel_pairP12element_pairP4cmapii_param_1];
	ld.param.u32 	%r3, [_Z18delete_kernel_pairP12element_pairP4cmapii_param_2];
	ld.param.u32 	%r2, [_Z18delete_kernel_pairP12element_pairP4cmapii_param_3];
	mov.u32 	%r4, %ntid.x;
	mov.u32 	%r5, %ctaid.x;
	mov.u32 	%r6, %tid.x;
	mad.lo.s32 	%r1, %r4, %r5, %r6;
	mul.lo.s32 	%r7, %r2, %r3;
	setp.ge.s32 	%p1, %r1, %r7;
	@%p1 bra 	$L__BB5_4;
	cvta.to.global.u64 	%rd5, %rd3;
	cvta.to.global.u64 	%rd6, %rd4;
	div.s32 	%r8, %r1, %r2;
	mul.lo.s32 	%r9, %r8, %r2;
	sub.s32 	%r10, %r1, %r9;
	mul.wide.s32 	%rd7, %r10, 12;
	add.s64 	%rd1, %rd5, %rd7;
	ld.global.u32 	%r11, [%rd1];
	mul.wide.s32 	%rd8, %r8, 12;
	add.s64 	%rd2, %rd6, %rd8;
	ld.global.u32 	%r12, [%rd2];
	setp.ne.s32 	%p2, %r11, %r12;
	@%p2 bra 	$L__BB5_4;
	ld.global.u32 	%r13, [%rd1+4];
	ld.global.u32 	%r14, [%rd2+4];
	setp.ne.s32 	%p3, %r13, %r14;
	@%p3 bra 	$L__BB5_4;
	mov.b32 	%r15, 0;
	st.global.u32 	[%rd2], %r15;
	st.global.u32 	[%rd2+4], %r15;
	st.global.u32 	[%rd2+8], %r15;
$L__BB5_4:
	ret;

}
	// .globl	_Z13delete_kernelP7elementP4cmapii
.visible .entry _Z13delete_kernelP7elementP4cmapii(
	.param .u64 .ptr .align 1 _Z13delete_kernelP7elementP4cmapii_param_0,
	.param .u64 .ptr .align 1 _Z13delete_kernelP7elementP4cmapii_param_1,
	.param .u32 _Z13delete_kernelP7elementP4cmapii_param_2,
	.param .u32 _Z13delete_kernelP7elementP4cmapii_param_3
)
{
	.reg .pred 	%p<3>;
	.reg .b32 	%r<14>;
	.reg .b64 	%rd<9>;

	ld.param.u64 	%rd2, [_Z13delete_kernelP7elementP4cmapii_param_0];
	ld.param.u64 	%rd3, [_Z13delete_kernelP7elementP4cmapii_param_1];
	ld.param.u32 	%r3, [_Z13delete_kernelP7elementP4cmapii_param_2];
	ld.param.u32 	%r2, [_Z13delete_kernelP7elementP4cmapii_param_3];
	mov.u32 	%r4, %ntid.x;
	mov.u32 	%r5, %ctaid.x;
	mov.u32 	%r6, %tid.x;
	mad.lo.s32 	%r1, %r4, %r5, %r6;
	mul.lo.s32 	%r7, %r2, %r3;
	setp.ge.s32 	%p1, %r1, %r7;
	@%p1 bra 	$L__BB6_3;
	cvta.to.global.u64 	%rd4, %rd3;
	cvta.to.global.u64 	%rd5, %rd2;
	div.s32 	%r8, %r1, %r2;
	mul.lo.s32 	%r9, %r8, %r2;
	sub.s32 	%r10, %r1, %r9;
	mul.wide.s32 	%rd6, %r10, 8;
	add.s64 	%rd7, %rd5, %rd6;
	ld.global.u32 	%r11, [%rd7];
	mul.wide.s32 	%rd8, %r8, 12;
	add.s64 	%rd1, %rd4, %rd8;
	ld.global.u32 	%r12, [%rd1];
	setp.ne.s32 	%p2, %r11, %r12;
	@%p2 bra 	$L__BB6_3;
	mov.b32 	%r13, 0;
	st.global.u32 	[%rd1], %r13;
	st.global.u32 	[%rd1+4], %r13;
	st.global.u32 	[%rd1+8], %r13;
$L__BB6_3:
	ret;

}


// ===== COMPILED SASS (sm_100) =====

	.target	sm_100

	.elftype	@"ET_EXEC"


//--------------------- .note.nv.tkinfo           --------------------------
	.section	.note.nv.tkinfo,"",@"SHT_NOTE"
	.sectionflags	@"SHF_NOTE_NV_TKINFO"
	.tkinfo
        /*0018*/ 	.word	0x00000002
        /*0030*/ 	.string	""
        /*0030*/ 	.string	"ptxas"
        /*0030*/ 	.string	"Cuda compilation tools, release 13.0, V13.0.88"
        /*0030*/ 	.string	"Build cuda_13.0.r13.0/compiler.36424714_0"
        /*0030*/ 	.string	"-arch sm_100 -m 64 "



//--------------------- .note.nv.cuinfo           --------------------------
	.section	.note.nv.cuinfo,"",@"SHT_NOTE"
	.sectionflags	@"SHF_NOTE_NV_CUINFO"
        /*0018*/ 	.short	0x0002
        /*001a*/ 	.short	0x0064
        /*001c*/ 	.short	0x0082
	.zero		2


//--------------------- .nv.info                  --------------------------
	.section	.nv.info,"",@"SHT_CUDA_INFO"
	.align	4


	//----- nvinfo : EIATTR_REGCOUNT
	.align		4
        /*0000*/ 	.byte	0x04, 0x2f
        /*0002*/ 	.short	(.L_1 - .L_0)
	.align		4
.L_0:
        /*0004*/ 	.word	index@(_Z20kernel_index_to_fillP4cmapPiS1_i)
        /*0008*/ 	.word	0x0000000c


	//----- nvinfo : EIATTR_FRAME_SIZE
	.align		4
.L_1:
        /*000c*/ 	.byte	0x04, 0x11
        /*000e*/ 	.short	(.L_3 - .L_2)
	.align		4
.L_2:
        /*0010*/ 	.word	index@(_Z20kernel_index_to_fillP4cmapPiS1_i)
        /*0014*/ 	.word	0x00000000


	//----- nvinfo : EIATTR_REGCOUNT
	.align		4
.L_3:
        /*0018*/ 	.byte	0x04, 0x2f
        /*001a*/ 	.short	(.L_5 - .L_4)
	.align		4
.L_4:
        /*001c*/ 	.word	index@(_Z16kernel_to_insertP4cmapP12element_pairPii)
        /*0020*/ 	.word	0x00000016


	//----- nvinfo : EIATTR_FRAME_SIZE
	.align		4
.L_5:
        /*0024*/ 	.byte	0x04, 0x11
        /*0026*/ 	.short	(.L_7 - .L_6)
	.align		4
.L_6:
        /*0028*/ 	.word	index@(_Z16kernel_to_insertP4cmapP12element_pairPii)
        /*002c*/ 	.word	0x00000000


	//----- nvinfo : EIATTR_REGCOUNT
	.align		4
.L_7:
        /*0030*/ 	.byte	0x04, 0x2f
        /*0032*/ 	.short	(.L_9 - .L_8)
	.align		4
.L_8:
        /*0034*/ 	.word	index@(_Z18search_kernel_pairP12element_pairP4cmapii)
        /*0038*/ 	.word	0x0000000c


	//----- nvinfo : EIATTR_FRAME_SIZE
	.align		4
.L_9:
        /*003c*/ 	.byte	0x04, 0x11
        /*003e*/ 	.short	(.L_11 - .L_10)
	.align		4
.L_10:
        /*0040*/ 	.word	index@(_Z18search_kernel_pairP12element_pairP4cmapii)
        /*0044*/ 	.word	0x00000000


	//----- nvinfo : EIATTR_REGCOUNT
	.align		4
.L_11:
        /*0048*/ 	.byte	0x04, 0x2f
        /*004a*/ 	.short	(.L_13 - .L_12)
	.align		4
.L_12:
        /*004c*/ 	.word	index@(_Z17search_kernel_keyP7elementP4cmapiiPi)
        /*0050*/ 	.word	0x0000000c


	//----- nvinfo : EIATTR_FRAME_SIZE
	.align		4
.L_13:
        /*0054*/ 	.byte	0x04, 0x11
        /*0056*/ 	.short	(.L_15 - .L_14)
	.align		4
.L_14:
        /*0058*/ 	.word	index@(_Z17search_kernel_keyP7elementP4cmapiiPi)
        /*005c*/ 	.word	0x00000000


	//----- nvinfo : EIATTR_REGCOUNT
	.align		4
.L_15:
        /*0060*/ 	.byte	0x04, 0x2f
        /*0062*/ 	.short	(.L_17 - .L_16)
	.align		4
.L_16:
        /*0064*/ 	.word	index@(_Z22fill_search_kernel_keyP7elementP4cmapiiP12element_pairPi)
        /*0068*/ 	.word	0x00000010


	//----- nvinfo : EIATTR_FRAME_SIZE
	.align		4
.L_17:
        /*006c*/ 	.byte	0x04, 0x11
        /*006e*/ 	.short	(.L_19 - .L_18)
	.align		4
.L_18:
        /*0070*/ 	.word	index@(_Z22fill_search_kernel_keyP7elementP4cmapiiP12element_pairPi)
        /*0074*/ 	.word	0x00000000


	//----- nvinfo : EIATTR_REGCOUNT
	.align		4
.L_19:
        /*0078*/ 	.byte	0x04, 0x2f
        /*007a*/ 	.short	(.L_21 - .L_20)
	.align		4
.L_20:
        /*007c*/ 	.word	index@(_Z18delete_kernel_pairP12element_pairP4cmapii)
        /*0080*/ 	.word	0x0000000c


	//----- nvinfo : EIATTR_FRAME_SIZE
	.align		4
.L_21:
        /*0084*/ 	.byte	0x04, 0x11
        /*0086*/ 	.short	(.L_23 - .L_22)
	.align		4
.L_22:
        /*0088*/ 	.word	index@(_Z18delete_kernel_pairP12element_pairP4cmapii)
        /*008c*/ 	.word	0x00000000


	//----- nvinfo : EIATTR_REGCOUNT
	.align		4
.L_23:
        /*0090*/ 	.byte	0x04, 0x2f
        /*0092*/ 	.short	(.L_25 - .L_24)
	.align		4
.L_24:
        /*0094*/ 	.word	index@(_Z13delete_kernelP7elementP4cmapii)
        /*0098*/ 	.word	0x0000000c


	//----- nvinfo : EIATTR_FRAME_SIZE
	.align		4
.L_25:
        /*009c*/ 	.byte	0x04, 0x11
        /*009e*/ 	.short	(.L_27 - .L_26)
	.align		4
.L_26:
        /*00a0*/ 	.word	index@(_Z13delete_kernelP7elementP4cmapii)
        /*00a4*/ 	.word	0x00000000


	//----- nvinfo : EIATTR_MIN_STACK_SIZE
	.align		4
.L_27:
        /*00a8*/ 	.byte	0x04, 0x12
        /*00aa*/ 	.short	(.L_29 - .L_28)
	.align		4
.L_28:
        /*00ac*/ 	.word	index@(_Z13delete_kernelP7elementP4cmapii)
        /*00b0*/ 	.word	0x00000000


	//----- nvinfo : EIATTR_MIN_STACK_SIZE
	.align		4
.L_29:
        /*00b4*/ 	.byte	0x04, 0x12
        /*00b6*/ 	.short	(.L_31 - .L_30)
	.align		4
.L_30:
        /*00b8*/ 	.word	index@(_Z18delete_kernel_pairP12element_pairP4cmapii)
        /*00bc*/ 	.word	0x00000000


	//----- nvinfo : EIATTR_MIN_STACK_SIZE
	.align		4
.L_31:
        /*00c0*/ 	.byte	0x04, 0x12
        /*00c2*/ 	.short	(.L_33 - .L_32)
	.align		4
.L_32:
        /*00c4*/ 	.word	index@(_Z22fill_search_kernel_keyP7elementP4cmapiiP12element_pairPi)
        /*00c8*/ 	.word	0x00000000


	//----- nvinfo : EIATTR_MIN_STACK_SIZE
	.align		4
.L_33:
        /*00cc*/ 	.byte	0x04, 0x12
        /*00ce*/ 	.short	(.L_35 - .L_34)
	.align		4
.L_34:
        /*00d0*/ 	.word	index@(_Z17search_kernel_keyP7elementP4cmapiiPi)
        /*00d4*/ 	.word	0x00000000


	//----- nvinfo : EIATTR_MIN_STACK_SIZE
	.align		4
.L_35:
        /*00d8*/ 	.byte	0x04, 0x12
        /*00da*/ 	.short	(.L_37 - .L_36)
	.align		4
.L_36:
        /*00dc*/ 	.word	index@(_Z18search_kernel_pairP12element_pairP4cmapii)
        /*00e0*/ 	.word	0x00000000


	//----- nvinfo : EIATTR_MIN_STACK_SIZE
	.align		4
.L_37:
        /*00e4*/ 	.byte	0x04, 0x12
        /*00e6*/ 	.short	(.L_39 - .L_38)
	.align		4
.L_38:
        /*00e8*/ 	.word	index@(_Z16kernel_to_insertP4cmapP12element_pairPii)
        /*00ec*/ 	.word	0x00000000


	//----- nvinfo : EIATTR_MIN_STACK_SIZE
	.align		4
.L_39:
        /*00f0*/ 	.byte	0x04, 0x12
        /*00f2*/ 	.short	(.L_41 - .L_40)
	.align		4
.L_40:
        /*00f4*/ 	.word	index@(_Z20kernel_index_to_fillP4cmapPiS1_i)
        /*00f8*/ 	.word	0x00000000
.L_41:


//--------------------- .nv.compat                --------------------------
	.section	.nv.compat,"",@"SHT_CUDA_COMPAT_INFO"
	.align	4
        /*0000*/ 	.byte	0x02, 0x09, 0x00, 0x00, 0x02, 0x02, 0x01, 0x00, 0x02, 0x05, 0x05, 0x00, 0x03, 0x07, 0x01, 0x01
        /*0010*/ 	.byte	0x02, 0x03, 0x00, 0x00, 0x02, 0x06, 0x01, 0x00, 0x04, 0x0b, 0x08, 0x00, 0x09, 0x00, 0x00, 0x00
        /*0020*/ 	.byte	0x00, 0x00, 0x00, 0x00


//--------------------- .nv.info._Z13delete_kernelP7elementP4cmapii --------------------------
	.section	.nv.info._Z13delete_kernelP7elementP4cmapii,"",@"SHT_CUDA_INFO"
	.sectionflags	@""
	.align	4


	//----- nvinfo : EIATTR_CUDA_API_VERSION
	.align		4
        /*0000*/ 	.byte	0x04, 0x37
        /*0002*/ 	.short	(.L_43 - .L_42)
.L_42:
        /*0004*/ 	.word	0x00000082


	//----- nvinfo : EIATTR_KPARAM_INFO
	.align		4
.L_43:
        /*0008*/ 	.byte	0x04, 0x17
        /*000a*/ 	.short	(.L_45 - .L_44)
.L_44:
        /*000c*/ 	.word	0x00000000
        /*0010*/ 	.short	0x0003
        /*0012*/ 	.short	0x0014
        /*0014*/ 	.byte	0x00, 0xf0, 0x11, 0x00


	//----- nvinfo : EIATTR_KPARAM_INFO
	.align		4
.L_45:
        /*0018*/ 	.byte	0x04, 0x17
        /*001a*/ 	.short	(.L_47 - .L_46)
.L_46:
        /*001c*/ 	.word	0x00000000
        /*0020*/ 	.short	0x0002
        /*0022*/ 	.short	0x0010
        /*0024*/ 	.byte	0x00, 0xf0, 0x11, 0x00


	//----- nvinfo : EIATTR_KPARAM_INFO
	.align		4
.L_47:
        /*0028*/ 	.byte	0x04, 0x17
        /*002a*/ 	.short	(.L_49 - .L_48)
.L_48:
        /*002c*/ 	.word	0x00000000
        /*0030*/ 	.short	0x0001
        /*0032*/ 	.short	0x0008
        /*0034*/ 	.byte	0x00, 0xf5, 0x21, 0x00


	//----- nvinfo : EIATTR_KPARAM_INFO
	.align		4
.L_49:
        /*0038*/ 	.byte	0x04, 0x17
        /*003a*/ 	.short	(.L_51 - .L_50)
.L_50:
        /*003c*/ 	.word	0x00000000
        /*0040*/ 	.short	0x0000
        /*0042*/ 	.short	0x0000
        /*0044*/ 	.byte	0x00, 0xf5, 0x21, 0x00


	//----- nvinfo : EIATTR_SPARSE_MMA_MASK
	.align		4
.L_51:
        /*0048*/ 	.byte	0x03, 0x50
        /*004a*/ 	.short	0x0000


	//----- nvinfo : EIATTR_MAXREG_COUNT
	.align		4
        /*004c*/ 	.byte	0x03, 0x1b
        /*004e*/ 	.short	0x00ff


	//----- nvinfo : EIATTR_MERCURY_ISA_VERSION
	.align		4
        /*0050*/ 	.byte	0x03, 0x5f
        /*0052*/ 	.short	0x0101


	//----- nvinfo : EIATTR_VRC_CTA_INIT_COUNT
	.align		4
        /*0054*/ 	.byte	0x02, 0x4a
	.zero		1
	.zero		1


	//----- nvinfo : EIATTR_EXIT_INSTR_OFFSETS
	.align		4
        /*0058*/ 	.byte	0x04, 0x1c
        /*005a*/ 	.short	(.L_53 - .L_52)


	//   ....[0]....
.L_52:
        /*005c*/ 	.word	0x00000080


	//   ....[1]....
        /*0060*/ 	.word	0x000002a0


	//   ....[2]....
        /*0064*/ 	.word	0x000002e0


	//----- nvinfo : EIATTR_CBANK_PARAM_SIZE
	.align		4
.L_53:
        /*0068*/ 	.byte	0x03, 0x19
        /*006a*/ 	.short	0x0018


	//----- nvinfo : EIATTR_PARAM_CBANK
	.align		4
        /*006c*/ 	.byte	0x04, 0x0a
        /*006e*/ 	.short	(.L_55 - .L_54)
	.align		4
.L_54:
        /*0070*/ 	.word	index@(.nv.constant0._Z13delete_kernelP7elementP4cmapii)
        /*0074*/ 	.short	0x0380
        /*0076*/ 	.short	0x0018


	//----- nvinfo : EIATTR_SW_WAR
	.align		4
.L_55:
        /*0078*/ 	.byte	0x04, 0x36
        /*007a*/ 	.short	(.L_57 - .L_56)
.L_56:
        /*007c*/ 	.word	0x00000008
.L_57:


//--------------------- .nv.info._Z18delete_kernel_pairP12element_pairP4cmapii --------------------------
	.section	.nv.info._Z18delete_kernel_pairP12element_pairP4cmapii,"",@"SHT_CUDA_INFO"
	.sectionflags	@""
	.align	4


	//----- nvinfo : EIATTR_CUDA_API_VERSION
	.align		4
        /*0000*/ 	.byte	0x04, 0x37
        /*0002*/ 	.short	(.L_59 - .L_58)
.L_58:
        /*0004*/ 	.word	0x00000082


	//----- nvinfo : EIATTR_KPARAM_INFO
	.align		4
.L_59:
        /*0008*/ 	.byte	0x04, 0x17
        /*000a*/ 	.short	(.L_61 - .L_60)
.L_60:
        /*000c*/ 	.word	0x00000000
        /*0010*/ 	.short	0x0003
        /*0012*/ 	.short	0x0014
        /*0014*/ 	.byte	0x00, 0xf0, 0x11, 0x00


	//----- nvinfo : EIATTR_KPARAM_INFO
	.align		4
.L_61:
        /*0018*/ 	.byte	0x04, 0x17
        /*001a*/ 	.short	(.L_63 - .L_62)
.L_62:
        /*001c*/ 	.word	0x00000000
        /*0020*/ 	.short	0x0002
        /*0022*/ 	.short	0x0010
        /*0024*/ 	.byte	0x00, 0xf0, 0x11, 0x00


	//----- nvinfo : EIATTR_KPARAM_INFO
	.align		4
.L_63:
        /*0028*/ 	.byte	0x04, 0x17
        /*002a*/ 	.short	(.L_65 - .L_64)
.L_64:
        /*002c*/ 	.word	0x00000000
        /*0030*/ 	.short	0x0001
        /*0032*/ 	.short	0x0008
        /*0034*/ 	.byte	0x00, 0xf5, 0x21, 0x00


	//----- nvinfo : EIATTR_KPARAM_INFO
	.align		4
.L_65:
        /*0038*/ 	.byte	0x04, 0x17
        /*003a*/ 	.short	(.L_67 - .L_66)
.L_66:
        /*003c*/ 	.word	0x00000000
        /*0040*/ 	.short	0x0000
        /*0042*/ 	.short	0x0000
        /*0044*/ 	.byte	0x00, 0xf5, 0x21, 0x00


	//----- nvinfo : EIATTR_SPARSE_MMA_MASK
	.align		4
.L_67:
        /*0048*/ 	.byte	0x03, 0x50
        /*004a*/ 	.short	0x0000


	//----- nvinfo : EIATTR_MAXREG_COUNT
	.align		4
        /*004c*/ 	.byte	0x03, 0x1b
        /*004e*/ 	.short	0x00ff


	//----- nvinfo : EIATTR_MERCURY_ISA_VERSION
	.align		4
        /*0050*/ 	.byte	0x03, 0x5f
        /*0052*/ 	.short	0x0101


	//----- nvinfo : EIATTR_VRC_CTA_INIT_COUNT
	.align		4
        /*0054*/ 	.byte	0x02, 0x4a
	.zero		1
	.zero		1


	//----- nvinfo : EIATTR_EXIT_INSTR_OFFSETS
	.align		4
        /*0058*/ 	.byte	0x04, 0x1c
        /*005a*/ 	.short	(.L_69 - .L_68)


	//   ....[0]....
.L_68:
        /*005c*/ 	.word	0x00000080


	//   ....[1]....
        /*0060*/ 	.word	0x000002a0


	//   ....[2]....
        /*0064*/ 	.word	0x000002e0


	//   ....[3]....
        /*0068*/ 	.word	0x00000320


	//----- nvinfo : EIATTR_CBANK_PARAM_SIZE
	.align		4
.L_69:
        /*006c*/ 	.byte	0x03, 0x19
        /*006e*/ 	.short	0x0018


	//----- nvinfo : EIATTR_PARAM_CBANK
	.align		4
        /*0070*/ 	.byte	0x04, 0x0a
        /*0072*/ 	.short	(.L_71 - .L_70)
	.align		4
.L_70:
        /*0074*/ 	.word	index@(.nv.constant0._Z18delete_kernel_pairP12element_pairP4cmapii)
        /*0078*/ 	.short	0x0380
        /*007a*/ 	.short	0x0018


	//----- nvinfo : EIATTR_SW_WAR
	.align		4
.L_71:
        /*007c*/ 	.byte	0x04, 0x36
        /*007e*/ 	.short	(.L_73 - .L_72)
.L_72:
        /*0080*/ 	.word	0x00000008
.L_73:


//--------------------- .nv.info._Z22fill_search_kernel_keyP7elementP4cmapiiP12element_pairPi --------------------------
	.section	.nv.info._Z22fill_search_kernel_keyP7elementP4cmapiiP12element_pairPi,"",@"SHT_CUDA_INFO"
	.sectionflags	@""
	.align	4


	//----- nvinfo : EIATTR_CUDA_API_VERSION
	.align		4
        /*0000*/ 	.byte	0x04, 0x37
        /*0002*/ 	.short	(.L_75 - .L_74)
.L_74:
        /*0004*/ 	.word	0x00000082


	//----- nvinfo : EIATTR_KPARAM_INFO
	.align		4
.L_75:
        /*0008*/ 	.byte	0x04, 0x17
        /*000a*/ 	.short	(.L_77 - .L_76)
.L_76:
        /*000c*/ 	.word	0x00000000
        /*0010*/ 	.short	0x0005
        /*0012*/ 	.short	0x0020
        /*0014*/ 	.byte	0x00, 0xf5, 0x21, 0x00


	//----- nvinfo : EIATTR_KPARAM_INFO
	.align		4
.L_77:
        /*0018*/ 	.byte	0x04, 0x17
        /*001a*/ 	.short	(.L_79 - .L_78)
.L_78:
        /*001c*/ 	.word	0x00000000
        /*0020*/ 	.short	0x0004
        /*0022*/ 	.short	0x0018
        /*0024*/ 	.byte	0x00, 0xf5, 0x21, 0x00


	//----- nvinfo : EIATTR_KPARAM_INFO
	.align		4
.L_79:
        /*0028*/ 	.byte	0x04, 0x17
        /*002a*/ 	.short	(.L_81 - .L_80)
.L_80:
        /*002c*/ 	.word	0x00000000
        /*0030*/ 	.short	0x0003
        /*0032*/ 	.short	0x0014
        /*0034*/ 	.byte	0x00, 0xf0, 0x11, 0x00


	//----- nvinfo : EIATTR_KPARAM_INFO
	.align		4
.L_81:
        /*0038*/ 	.byte	0x04, 0x17
        /*003a*/ 	.short	(.L_83 - .L_82)
.L_82:
        /*003c*/ 	.word	0x00000000
        /*0040*/ 	.short	0x0002
        /*0042*/ 	.short	0x0010
        /*0044*/ 	.byte	0x00, 0xf0, 0x11, 0x00


	//----- nvinfo : EIATTR_KPARAM_INFO
	.align		4
.L_83:
        /*0048*/ 	.byte	0x04, 0x17
        /*004a*/ 	.short	(.L_85 - .L_84)
.L_84:
        /*004c*/ 	.word	0x00000000
        /*0050*/ 	.short	0x0001
        /*0052*/ 	.short	0x0008
        /*0054*/ 	.byte	0x00, 0xf5, 0x21, 0x00


	//----- nvinfo : EIATTR_KPARAM_INFO
	.align		4
.L_85:
        /*0058*/ 	.byte	0x04, 0x17
        /*005a*/ 	.short	(.L_87 - .L_86)
.L_86:
        /*005c*/ 	.word	0x00000000
        /*0060*/ 	.short	0x0000
        /*0062*/ 	.short	0x0000
        /*0064*/ 	.byte	0x00, 0xf5, 0x21, 0x00


	//----- nvinfo : EIATTR_SPARSE_MMA_MASK
	.align		4
.L_87:
        /*0068*/ 	.byte	0x03, 0x50
        /*006a*/ 	.short	0x0000


	//----- nvinfo : EIATTR_MAXREG_COUNT
	.align		4
        /*006c*/ 	.byte	0x03, 0x1b
        /*006e*/ 	.short	0x00ff


	//----- nvinfo : EIATTR_MERCURY_ISA_VERSION
	.align		4
        /*0070*/ 	.byte	0x03, 0x5f
        /*0072*/ 	.short	0x0101


	//----- nvinfo : EIATTR_INT_WARP_WIDE_INSTR_OFFSETS
	.align		4
        /*0074*/ 	.byte	0x04, 0x31
        /*0076*/ 	.short	(.L_89 - .L_88)


	//   ....[0]....
.L_88:
        /*0078*/ 	.word	0x000002c0


	//   ....[1]....
        /*007c*/ 	.word	0x00000370


	//----- nvinfo : EIATTR_VRC_CTA_INIT_COUNT
	.align		4
.L_89:
        /*0080*/ 	.byte	0x02, 0x4a
	.zero		1
	.zero		1


	//----- nvinfo : EIATTR_EXIT_INSTR_OFFSETS
	.align		4
        /*0084*/ 	.byte	0x04, 0x1c
        /*0086*/ 	.short	(.L_91 - .L_90)


	//   ....[0]....
.L_90:
        /*0088*/ 	.word	0x00000080


	//   ....[1]....
        /*008c*/ 	.word	0x000002a0


	//   ....[2]....
        /*0090*/ 	.word	0x000003d0


	//----- nvinfo : EIATTR_CBANK_PARAM_SIZE
	.align		4
.L_91:
        /*0094*/ 	.byte	0x03, 0x19
        /*0096*/ 	.short	0x0028


	//----- nvinfo : EIATTR_PARAM_CBANK
	.align		4
        /*0098*/ 	.byte	0x04, 0x0a
        /*009a*/ 	.short	(.L_93 - .L_92)
	.align		4
.L_92:
        /*009c*/ 	.word	index@(.nv.constant0._Z22fill_search_kernel_keyP7elementP4cmapiiP12element_pairPi)
        /*00a0*/ 	.short	0x0380
        /*00a2*/ 	.short	0x0028


	//----- nvinfo : EIATTR_SW_WAR
	.align		4
.L_93:
        /*00a4*/ 	.byte	0x04, 0x36
        /*00a6*/ 	.short	(.L_95 - .L_94)
.L_94:
        /*00a8*/ 	.word	0x00000008
.L_95:


//--------------------- .nv.info._Z17search_kernel_keyP7elementP4cmapiiPi --------------------------
	.section	.nv.info._Z17search_kernel_keyP7elementP4cmapiiPi,"",@"SHT_CUDA_INFO"
	.sectionflags	@""
	.align	4


	//----- nvinfo : EIATTR_CUDA_API_VERSION
	.align		4
        /*0000*/ 	.byte	0x04, 0x37
        /*0002*/ 	.short	(.L_97 - .L_96)
.L_96:
        /*0004*/ 	.word	0x00000082


	//----- nvinfo : EIATTR_KPARAM_INFO
	.align		4
.L_97:
        /*0008*/ 	.byte	0x04, 0x17
        /*000a*/ 	.short	(.L_99 - .L_98)
.L_98:
        /*000c*/ 	.word	0x00000000
        /*0010*/ 	.short	0x0004
        /*0012*/ 	.short	0x0018
        /*0014*/ 	.byte	0x00, 0xf5, 0x21, 0x00


	//----- nvinfo : EIATTR_KPARAM_INFO
	.align		4
.L_99:
        /*0018*/ 	.byte	0x04, 0x17
        /*001a*/ 	.short	(.L_101 - .L_100)
.L_100:
        /*001c*/ 	.word	0x00000000
        /*0020*/ 	.short	0x0003
        /*0022*/ 	.short	0x0014
        /*0024*/ 	.byte	0x00, 0xf0, 0x11, 0x00


	//----- nvinfo : EIATTR_KPARAM_INFO
	.align		4
.L_101:
        /*0028*/ 	.byte	0x04, 0x17
        /*002a*/ 	.short	(.L_103 - .L_102)
.L_102:
        /*002c*/ 	.word	0x00000000
        /*0030*/ 	.short	0x0002
        /*0032*/ 	.short	0x0010
        /*0034*/ 	.byte	0x00, 0xf0, 0x11, 0x00


	//----- nvinfo : EIATTR_KPARAM_INFO
	.align		4
.L_103:
        /*0038*/ 	.byte	0x04, 0x17
        /*003a*/ 	.short	(.L_105 - .L_104)
.L_104:
        /*003c*/ 	.word	0x00000000
        /*0040*/ 	.short	0x0001
        /*0042*/ 	.short	0x0008
        /*0044*/ 	.byte	0x00, 0xf5, 0x21, 0x00


	//----- nvinfo : EIATTR_KPARAM_INFO
	.align		4
.L_105:
        /*0048*/ 	.byte	0x04, 0x17
        /*004a*/ 	.short	(.L_107 - .L_106)
.L_106:
        /*004c*/ 	.word	0x00000000
        /*0050*/ 	.short	0x0000
        /*0052*/ 	.short	0x0000
        /*0054*/ 	.byte	0x00, 0xf5, 0x21, 0x00


	//----- nvinfo : EIATTR_SPARSE_MMA_MASK
	.align		4
.L_107:
        /*0058*/ 	.byte	0x03, 0x50
        /*005a*/ 	.short	0x0000


	//----- nvinfo : EIATTR_MAXREG_COUNT
	.align		4
        /*005c*/ 	.byte	0x03, 0x1b
        /*005e*/ 	.short	0x00ff


	//----- nvinfo : EIATTR_MERCURY_ISA_VERSION
	.align		4
        /*0060*/ 	.byte	0x03, 0x5f
        /*0062*/ 	.short	0x0101


	//----- nvinfo : EIATTR_INT_WARP_WIDE_INSTR_OFFSETS
	.align		4
        /*0064*/ 	.byte	0x04, 0x31
        /*0066*/ 	.short	(.L_109 - .L_108)


	//   ....[0]....
.L_108:
        /*0068*/ 	.word	0x000002d0


	//----- nvinfo : EIATTR_VRC_CTA_INIT_COUNT
	.align		4
.L_109:
        /*006c*/ 	.byte	0x02, 0x4a
	.zero		1
	.zero		1


	//----- nvinfo : EIATTR_EXIT_INSTR_OFFSETS
	.align		4
        /*0070*/ 	.byte	0x04, 0x1c
        /*0072*/ 	.short	(.L_111 - .L_110)


	//   ....[0]....
.L_110:
        /*0074*/ 	.word	0x00000080


	//   ....[1]....
        /*0078*/ 	.word	0x000002a0


	//   ....[2]....
        /*007c*/ 	.word	0x00000320


	//----- nvinfo : EIATTR_CBANK_PARAM_SIZE
	.align		4
.L_111:
        /*0080*/ 	.byte	0x03, 0x19
        /*0082*/ 	.short	0x0020


	//----- nvinfo : EIATTR_PARAM_CBANK
	.align		4
        /*0084*/ 	.byte	0x04, 0x0a
        /*0086*/ 	.short	(.L_113 - .L_112)
	.align		4
.L_112:
        /*0088*/ 	.word	index@(.nv.constant0._Z17search_kernel_keyP7elementP4cmapiiPi)
        /*008c*/ 	.short	0x0380
        /*008e*/ 	.short	0x0020


	//----- nvinfo : EIATTR_SW_WAR
	.align		4
.L_113:
        /*0090*/ 	.byte	0x04, 0x36
        /*0092*/ 	.short	(.L_115 - .L_114)
.L_114:
        /*0094*/ 	.word	0x00000008
.L_115:


//--------------------- .nv.info._Z18search_kernel_pairP12element_pairP4cmapii --------------------------
	.section	.nv.info._Z18search_kernel_pairP12element_pairP4cmapii,"",@"SHT_CUDA_INFO"
	.sectionflags	@""
	.align	4


	//----- nvinfo : EIATTR_CUDA_API_VERSION
	.align		4
        /*0000*/ 	.byte	0x04, 0x37
        /*0002*/ 	.short	(.L_117 - .L_116)
.L_116:
        /*0004*/ 	.word	0x00000082


	//----- nvinfo : EIATTR_KPARAM_INFO
	.align		4
.L_117:
        /*0008*/ 	.byte	0x04, 0x17
        /*000a*/ 	.short	(.L_119 - .L_118)
.L_118:
        /*000c*/ 	.word	0x00000000
        /*0010*/ 	.short	0x0003
        /*0012*/ 	.short	0x0014
        /*0014*/ 	.byte	0x00, 0xf0, 0x11, 0x00


	//----- nvinfo : EIATTR_KPARAM_INFO
	.align		4
.L_119:
        /*0018*/ 	.byte	0x04, 0x17
        /*001a*/ 	.short	(.L_121 - .L_120)
.L_120:
        /*001c*/ 	.word	0x00000000
        /*0020*/ 	.short	0x0002
        /*0022*/ 	.short	0x0010
        /*0024*/ 	.byte	0x00, 0xf0, 0x11, 0x00


	//----- nvinfo : EIATTR_KPARAM_INFO
	.align		4
.L_121:
        /*0028*/ 	.byte	0x04, 0x17
        /*002a*/ 	.short	(.L_123 - .L_122)
.L_122:
        /*002c*/ 	.word	0x00000000
        /*0030*/ 	.short	0x0001
        /*0032*/ 	.short	0x0008
        /*0034*/ 	.byte	0x00, 0xf5, 0x21, 0x00


	//----- nvinfo : EIATTR_KPARAM_INFO
	.align		4
.L_123:
        /*0038*/ 	.byte	0x04, 0x17
        /*003a*/ 	.short	(.L_125 - .L_124)
.L_124:
        /*003c*/ 	.word	0x00000000
        /*0040*/ 	.short	0x0000
        /*0042*/ 	.short	0x0000
        /*0044*/ 	.byte	0x00, 0xf5, 0x21, 0x00


	//----- nvinfo : EIATTR_SPARSE_MMA_MASK
	.align		4
.L_125:
        /*0048*/ 	.byte	0x03, 0x50
        /*004a*/ 	.short	0x0000


	//----- nvinfo : EIATTR_MAXREG_COUNT
	.align		4
        /*004c*/ 	.byte	0x03, 0x1b
        /*004e*/ 	.short	0x00ff


	//----- nvinfo : EIATTR_MERCURY_ISA_VERSION
	.align		4
        /*0050*/ 	.byte	0x03, 0x5f
        /*0052*/ 	.short	0x0101


	//----- nvinfo : EIATTR_VRC_CTA_INIT_COUNT
	.align		4
        /*0054*/ 	.byte	0x02, 0x4a
	.zero		1
	.zero		1


	//----- nvinfo : EIATTR_EXIT_INSTR_OFFSETS
	.align		4
        /*0058*/ 	.byte	0x04, 0x1c
        /*005a*/ 	.short	(.L_127 - .L_126)


	//   ....[0]....
.L_126:
        /*005c*/ 	.word	0x00000080


	//   ....[1]....
        /*0060*/ 	.word	0x000002a0


	//   ....[2]....
        /*0064*/ 	.word	0x000002e0


	//   ....[3]....
        /*0068*/ 	.word	0x00000310


	//   ....[4]....
        /*006c*/ 	.word	0x00000340


	//----- nvinfo : EIATTR_CBANK_PARAM_SIZE
	.align		4
.L_127:
        /*0070*/ 	.byte	0x03, 0x19
        /*0072*/ 	.short	0x0018


	//----- nvinfo : EIATTR_PARAM_CBANK
	.align		4
        /*0074*/ 	.byte	0x04, 0x0a
        /*0076*/ 	.short	(.L_129 - .L_128)
	.align		4
.L_128:
        /*0078*/ 	.word	index@(.nv.constant0._Z18search_kernel_pairP12element_pairP4cmapii)
        /*007c*/ 	.short	0x0380
        /*007e*/ 	.short	0x0018


	//----- nvinfo : EIATTR_SW_WAR
	.align		4
.L_129:
        /*0080*/ 	.byte	0x04, 0x36
        /*0082*/ 	.short	(.L_131 - .L_130)
.L_130:
        /*0084*/ 	.word	0x00000008
.L_131:


//--------------------- .nv.info._Z16kernel_to_insertP4cmapP12element_pairPii --------------------------
	.section	.nv.info._Z16kernel_to_insertP4cmapP12element_pairPii,"",@"SHT_CUDA_INFO"
	.sectionflags	@""
	.align	4


	//----- nvinfo : EIATTR_CUDA_API_VERSION
	.align		4
        /*0000*/ 	.byte	0x04, 0x37
        /*0002*/ 	.short	(.L_133 - .L_132)
.L_132:
        /*0004*/ 	.word	0x00000082


	//----- nvinfo : EIATTR_KPARAM_INFO
	.align		4
.L_133:
        /*0008*/ 	.byte	0x04, 0x17
        /*000a*/ 	.short	(.L_135 - .L_134)
.L_134:
        /*000c*/ 	.word	0x00000000
        /*0010*/ 	.short	0x0003
        /*0012*/ 	.short	0x0018
        /*0014*/ 	.byte	0x00, 0xf0, 0x11, 0x00


	//----- nvinfo : EIATTR_KPARAM_INFO
	.align		4
.L_135:
        /*0018*/ 	.byte	0x04, 0x17
        /*001a*/ 	.short	(.L_137 - .L_136)
.L_136:
        /*001c*/ 	.word	0x00000000
        /*0020*/ 	.short	0x0002
        /*0022*/ 	.short	0x0010
        /*0024*/ 	.byte	0x00, 0xf5, 0x21, 0x00


	//----- nvinfo : EIATTR_KPARAM_INFO
	.align		4
.L_137:
        /*0028*/ 	.byte	0x04, 0x17
        /*002a*/ 	.short	(.L_139 - .L_138)
.L_138:
        /*002c*/ 	.word	0x00000000
        /*0030*/ 	.short	0x0001
        /*0032*/ 	.short	0x0008
        /*0034*/ 	.byte	0x00, 0xf5, 0x21, 0x00


	//----- nvinfo : EIATTR_KPARAM_INFO
	.align		4
.L_139:
        /*0038*/ 	.byte	0x04, 0x17
        /*003a*/ 	.short	(.L_141 - .L_140)
.L_140:
        /*003c*/ 	.word	0x00000000
        /*0040*/ 	.short	0x0000
        /*0042*/ 	.short	0x0000
        /*0044*/ 	.byte	0x00, 0xf5, 0x21, 0x00


	//----- nvinfo : EIATTR_SPARSE_MMA_MASK
	.align		4
.L_141:
        /*0048*/ 	.byte	0x03, 0x50
        /*004a*/ 	.short	0x0000


	//----- nvinfo : EIATTR_MAXREG_COUNT
	.align		4
        /*004c*/ 	.byte	0x03, 0x1b
        /*004e*/ 	.short	0x00ff


	//----- nvinfo : EIATTR_MERCURY_ISA_VERSION
	.align		4
        /*0050*/ 	.byte	0x03, 0x5f
        /*0052*/ 	.short	0x0101


	//----- nvinfo : EIATTR_VRC_CTA_INIT_COUNT
	.align		4
        /*0054*/ 	.byte	0x02, 0x4a
	.zero		1
	.zero		1


	//----- nvinfo : EIATTR_EXIT_INSTR_OFFSETS
	.align		4
        /*0058*/ 	.byte	0x04, 0x1c
        /*005a*/ 	.short	(.L_143 - .L_142)


	//   ....[0]....
.L_142:
        /*005c*/ 	.word	0x00000070


	//   ....[1]....
        /*0060*/ 	.word	0x000000d0


	//   ....[2]....
        /*0064*/ 	.word	0x000001d0


	//----- nvinfo : EIATTR_CBANK_PARAM_SIZE
	.align		4
.L_143:
        /*0068*/ 	.byte	0x03, 0x19
        /*006a*/ 	.short	0x001c


	//----- nvinfo : EIATTR_PARAM_CBANK
	.align		4
        /*006c*/ 	.byte	0x04, 0x0a
        /*006e*/ 	.short	(.L_145 - .L_144)
	.align		4
.L_144:
        /*0070*/ 	.word	index@(.nv.constant0._Z16kernel_to_insertP4cmapP12element_pairPii)
        /*0074*/ 	.short	0x0380
        /*0076*/ 	.short	0x001c


	//----- nvinfo : EIATTR_SW_WAR
	.align		4
.L_145:
        /*0078*/ 	.byte	0x04, 0x36
        /*007a*/ 	.short	(.L_147 - .L_146)
.L_146:
        /*007c*/ 	.word	0x00000008
.L_147:


//--------------------- .nv.info._Z20kernel_index_to_fillP4cmapPiS1_i --------------------------
	.section	.nv.info._Z20kernel_index_to_fillP4cmapPiS1_i,"",@"SHT_CUDA_INFO"
	.sectionflags	@""
	.align	4


	//----- nvinfo : EIATTR_CUDA_API_VERSION
	.align		4
        /*0000*/ 	.byte	0x04, 0x37
        /*0002*/ 	.short	(.L_149 - .L_148)
.L_148:
        /*0004*/ 	.word	0x00000082


	//----- nvinfo : EIATTR_KPARAM_INFO
	.align		4
.L_149:
        /*0008*/ 	.byte	0x04, 0x17
        /*000a*/ 	.short	(.L_151 - .L_150)
.L_150:
        /*000c*/ 	.word	0x00000000
        /*0010*/ 	.short	0x0003
        /*0012*/ 	.short	0x0018
        /*0014*/ 	.byte	0x00, 0xf0, 0x11, 0x00


	//----- nvinfo : EIATTR_KPARAM_INFO
	.align		4
.L_151:
        /*0018*/ 	.byte	0x04, 0x17
        /*001a*/ 	.short	(.L_153 - .L_152)
.L_152:
        /*001c*/ 	.word	0x00000000
        /*0020*/ 	.short	0x0002
        /*0022*/ 	.short	0x0010
        /*0024*/ 	.byte	0x00, 0xf5, 0x21, 0x00


	//----- nvinfo : EIATTR_KPARAM_INFO
	.align		4
.L_153:
        /*0028*/ 	.byte	0x04, 0x17
        /*002a*/ 	.short	(.L_155 - .L_154)
.L_154:
        /*002c*/ 	.word	0x00000000
        /*0030*/ 	.short	0x0001
        /*0032*/ 	.short	0x0008
        /*0034*/ 	.byte	0x00, 0xf5, 0x21, 0x00


	//----- nvinfo : EIATTR_KPARAM_INFO
	.align		4
.L_155:
        /*0038*/ 	.byte	0x04, 0x17
        /*003a*/ 	.short	(.L_157 - .L_156)
.L_156:
        /*003c*/ 	.word	0x00000000
        /*0040*/ 	.short	0x0000
        /*0042*/ 	.short	0x0000
        /*0044*/ 	.byte	0x00, 0xf5, 0x21, 0x00


	//----- nvinfo : EIATTR_SPARSE_MMA_MASK
	.align		4
.L_157:
        /*0048*/ 	.byte	0x03, 0x50
        /*004a*/ 	.short	0x0000


	//----- nvinfo : EIATTR_MAXREG_COUNT
	.align		4
        /*004c*/ 	.byte	0x03, 0x1b
        /*004e*/ 	.short	0x00ff


	//----- nvinfo : EIATTR_MERCURY_ISA_VERSION
	.align		4
        /*0050*/ 	.byte	0x03, 0x5f
        /*0052*/ 	.short	0x0101


	//----- nvinfo : EIATTR_VRC_CTA_INIT_COUNT
	.align		4
        /*0054*/ 	.byte	0x02, 0x4a
	.zero		1
	.zero		1


	//----- nvinfo : EIATTR_EXIT_INSTR_OFFSETS
	.align		4
        /*0058*/ 	.byte	0x04, 0x1c
        /*005a*/ 	.short	(.L_159 - .L_158)


	//   ....[0]....
.L_158:
        /*005c*/ 	.word	0x00000070


	//   ....[1]....
        /*0060*/ 	.word	0x000000d0


	//   ....[2]....
        /*0064*/ 	.word	0x00000140


	//----- nvinfo : EIATTR_CBANK_PARAM_SIZE
	.align		4
.L_159:
        /*0068*/ 	.byte	0x03, 0x19
        /*006a*/ 	.short	0x001c


	//----- nvinfo : EIATTR_PARAM_CBANK
	.align		4
        /*006c*/ 	.byte	0x04, 0x0a
        /*006e*/ 	.short	(.L_161 - .L_160)
	.align		4
.L_160:
        /*0070*/ 	.word	index@(.nv.constant0._Z20kernel_index_to_fillP4cmapPiS1_i)
        /*0074*/ 	.short	0x0380
        /*0076*/ 	.short	0x001c


	//----- nvinfo : EIATTR_SW_WAR
	.align		4
.L_161:
        /*0078*/ 	.byte	0x04, 0x36
        /*007a*/ 	.short	(.L_163 - .L_162)
.L_162:
        /*007c*/ 	.word	0x00000008
.L_163:


//--------------------- .nv.callgraph             --------------------------
	.section	.nv.callgraph,"",@"SHT_CUDA_CALLGRAPH"
	.align	4
	.sectionentsize	8
	.align		4
        /*0000*/ 	.word	0x00000000
	.align		4
        /*0004*/ 	.word	0xffffffff
	.align		4
        /*0008*/ 	.word	0x00000000
	.align		4
        /*000c*/ 	.word	0xfffffffe
	.align		4
        /*0010*/ 	.word	0x00000000
	.align		4
        /*0014*/ 	.word	0xfffffffd
	.align		4
        /*0018*/ 	.word	0x00000000
	.align		4
        /*001c*/ 	.word	0xfffffffc


//--------------------- .text._Z13delete_kernelP7elementP4cmapii --------------------------
	.section	.text._Z13delete_kernelP7elementP4cmapii,"ax",@progbits
	.align	128
        .global         _Z13delete_kernelP7elementP4cmapii
        .type           _Z13delete_kernelP7elementP4cmapii,@function
        .size           _Z13delete_kernelP7elementP4cmapii,(.L_x_7 - _Z13delete_kernelP7elementP4cmapii)
        .other          _Z13delete_kernelP7elementP4cmapii,@"STO_CUDA_ENTRY STV_DEFAULT"
_Z13delete_kernelP7elementP4cmapii:
.text._Z13delete_kernelP7elementP4cmapii:
[----:B------:R-:W-:Y:S01]  /*0000*/  LDC R1, c[0x0][0x37c] ;  /* 0x0000df00ff017b82 */ /* 0x000fe20000000800 */
[----:B------:R-:W0:Y:S07]  /*0010*/  S2R R0, SR_CTAID.X ;  /* 0x0000000000007919 */ /* 0x000e2e0000002500 */
[----:B------:R-:W1:Y:S01]  /*0020*/  LDC.64 R2, c[0x0][0x390] ;  /* 0x0000e400ff027b82 */ /* 0x000e620000000a00 */
[----:B------:R-:W0:Y:S01]  /*0030*/  LDCU UR4, c[0x0][0x360] ;  /* 0x00006c00ff0477ac */ /* 0x000e220008000800 */
[----:B------:R-:W0:Y:S02]  /*0040*/  S2R R5, SR_TID.X ;  /* 0x0000000000057919 */ /* 0x000e240000002100 */
[----:B0-----:R-:W-:-:S02]  /*0050*/  IMAD R0, R0, UR4, R5 ;  /* 0x0000000400007c24 */ /* 0x001fc4000f8e0205 */
[----:B-1----:R-:W-:-:S05]  /*0060*/  IMAD R5, R3, R2, RZ ;  /* 0x0000000203057224 */ /* 0x002fca00078e02ff */
[----:B------:R-:W-:-:S13]  /*0070*/  ISETP.GE.AND P0, PT, R0, R5, PT ;  /* 0x000000050000720c */ /* 0x000fda0003f06270 */
[----:B------:R-:W-:Y:S05]  /*0080*/  @P0 EXIT ;  /* 0x000000000000094d */ /* 0x000fea0003800000 */
[----:B------:R-:W-:Y:S01]  /*0090*/  IABS R7, R3 ;  /* 0x0000000300077213 */ /* 0x000fe20000000000 */
[----:B------:R-:W0:Y:S03]  /*00a0*/  LDCU.64 UR4, c[0x0][0x358] ;  /* 0x00006b00ff0477ac */ /* 0x000e260008000a00 */
[----:B------:R-:W1:Y:S08]  /*00b0*/  I2F.RP R2, R7 ;  /* 0x0000000700027306 */ /* 0x000e700000209400 */
[----:B-1----:R-:W1:Y:S02]  /*00c0*/  MUFU.RCP R2, R2 ;  /* 0x0000000200027308 */ /* 0x002e640000001000 */
[----:B-1----:R-:W-:-:S06]  /*00d0*/  VIADD R4, R2, 0xffffffe ;  /* 0x0ffffffe02047836 */ /* 0x002fcc0000000000 */
[----:B------:R1:W2:Y:S02]  /*00e0*/  F2I.FTZ.U32.TRUNC.NTZ R5, R4 ;  /* 0x0000000400057305 */ /* 0x0002a4000021f000 */
[----:B-1----:R-:W-:Y:S01]  /*00f0*/  IMAD.MOV.U32 R4, RZ, RZ, RZ ;  /* 0x000000ffff047224 */ /* 0x002fe200078e00ff */
[----:B--2---:R-:W-:-:S05]  /*0100*/  IADD3 R6, PT, PT, RZ, -R5, RZ ;  /* 0x80000005ff067210 */ /* 0x004fca0007ffe0ff */
[----:B------:R-:W-:Y:S01]  /*0110*/  IMAD R9, R6, R7, RZ ;  /* 0x0000000706097224 */ /* 0x000fe200078e02ff */
[----:B------:R-:W-:-:S03]  /*0120*/  IABS R6, R0 ;  /* 0x0000000000067213 */ /* 0x000fc60000000000 */
[----:B------:R-:W-:-:S06]  /*0130*/  IMAD.HI.U32 R5, R5, R9, R4 ;  /* 0x0000000905057227 */ /* 0x000fcc00078e0004 */
[----:B------:R-:W-:Y:S02]  /*0140*/  IMAD.HI.U32 R8, R5, R6, RZ ;  /* 0x0000000605087227 */ /* 0x000fe400078e00ff */
[----:B------:R-:W1:Y:S03]  /*0150*/  LDC.64 R4, c[0x0][0x380] ;  /* 0x0000e000ff047b82 */ /* 0x000e660000000a00 */
[----:B------:R-:W-:-:S05]  /*0160*/  IADD3 R2, PT, PT, -R8, RZ, RZ ;  /* 0x000000ff08027210 */ /* 0x000fca0007ffe1ff */
[----:B------:R-:W-:-:S05]  /*0170*/  IMAD R2, R7, R2, R6 ;  /* 0x0000000207027224 */ /* 0x000fca00078e0206 */
[----:B------:R-:W-:-:S13]  /*0180*/  ISETP.GT.U32.AND P2, PT, R7, R2, PT ;  /* 0x000000020700720c */ /* 0x000fda0003f44070 */
[----:B------:R-:W-:Y:S01]  /*0190*/  @!P2 IMAD.IADD R2, R2, 0x1, -R7 ;  /* 0x000000010202a824 */ /* 0x000fe200078e0a07 */
[----:B------:R-:W-:Y:S02]  /*01a0*/  @!P2 IADD3 R8, PT, PT, R8, 0x1, RZ ;  /* 0x000000010808a810 */ /* 0x000fe40007ffe0ff */
[----:B------:R-:W-:Y:S02]  /*01b0*/  ISETP.NE.AND P2, PT, R3, RZ, PT ;  /* 0x000000ff0300720c */ /* 0x000fe40003f45270 */
[----:B------:R-:W-:Y:S02]  /*01c0*/  ISETP.GE.U32.AND P0, PT, R2, R7, PT ;  /* 0x000000070200720c */ /* 0x000fe40003f06070 */
[----:B------:R-:W-:Y:S01]  /*01d0*/  LOP3.LUT R2, R0, R3, RZ, 0x3c, !PT ;  /* 0x0000000300027212 */ /* 0x000fe200078e3cff */
[----:B------:R-:W2:Y:S03]  /*01e0*/  LDC.64 R6, c[0x0][0x388] ;  /* 0x0000e200ff067b82 */ /* 0x000ea60000000a00 */
[----:B------:R-:W-:-:S07]  /*01f0*/  ISETP.GE.AND P1, PT, R2, RZ, PT ;  /* 0x000000ff0200720c */ /* 0x000fce0003f26270 */
[----:B------:R-:W-:-:S06]  /*0200*/  @P0 VIADD R8, R8, 0x1 ;  /* 0x0000000108080836 */ /* 0x000fcc0000000000 */
[----:B------:R-:W-:Y:S02]  /*0210*/  @!P1 IADD3 R8, PT, PT, -R8, RZ, RZ ;  /* 0x000000ff08089210 */ /* 0x000fe40007ffe1ff */
[----:B------:R-:W-:-:S05]  /*0220*/  @!P2 LOP3.LUT R8, RZ, R3, RZ, 0x33, !PT ;  /* 0x00000003ff08a212 */ /* 0x000fca00078e33ff */
[----:B------:R-:W-:Y:S02]  /*0230*/  IMAD.MOV R2, RZ, RZ, -R8 ;  /* 0x000000ffff027224 */ /* 0x000fe400078e0a08 */
[----:B--2---:R-:W-:-:S04]  /*0240*/  IMAD.WIDE R6, R8, 0xc, R6 ;  /* 0x0000000c08067825 */ /* 0x004fc800078e0206 */
[----:B------:R-:W-:-:S04]  /*0250*/  IMAD R3, R3, R2, R0 ;  /* 0x0000000203037224 */ /* 0x000fc800078e0200 */
[----:B-1----:R-:W-:Y:S02]  /*0260*/  IMAD.WIDE R2, R3, 0x8, R4 ;  /* 0x0000000803027825 */ /* 0x002fe400078e0204 */
[----:B0-----:R-:W2:Y:S04]  /*0270*/  LDG.E R5, desc[UR4][R6.64] ;  /* 0x0000000406057981 */ /* 0x001ea8000c1e1900 */
[----:B------:R-:W2:Y:S02]  /*0280*/  LDG.E R2, desc[UR4][R2.64] ;  /* 0x0000000402027981 */ /* 0x000ea4000c1e1900 */
[----:B--2---:R-:W-:-:S13]  /*0290*/  ISETP.NE.AND P0, PT, R2, R5, PT ;  /* 0x000000050200720c */ /* 0x004fda0003f05270 */
[----:B------:R-:W-:Y:S05]  /*02a0*/  @P0 EXIT ;  /* 0x000000000000094d */ /* 0x000fea0003800000 */
[----:B------:R-:W-:Y:S04]  /*02b0*/  STG.E desc[UR4][R6.64], RZ ;  /* 0x000000ff06007986 */ /* 0x000fe8000c101904 */
[----:B------:R-:W-:Y:S04]  /*02c0*/  STG.E desc[UR4][R6.64+0x4], RZ ;  /* 0x000004ff06007986 */ /* 0x000fe8000c101904 */
[----:B------:R-:W-:Y:S01]  /*02d0*/  STG.E desc[UR4][R6.64+0x8], RZ ;  /* 0x000008ff06007986 */ /* 0x000fe2000c101904 */
[----:B------:R-:W-:Y:S05]  /*02e0*/  EXIT ;  /* 0x000000000000794d */ /* 0x000fea0003800000 */
.L_x_0:
[----:B------:R-:W-:-:S00]  /*02f0*/  BRA `(.L_x_0) ;  /* 0xfffffffc00fc7947 */ /* 0x000fc0000383ffff */
[----:B------:R-:W-:-:S00]  /*0300*/  NOP ;  /* 0x0000000000007918 */ /* 0x000fc00000000000 */
[----:B------:R-:W-:-:S00]  /*0310*/  NOP ;  /* 0x0000000000007918 */ /* 0x000fc00000000000 */
[----:B------:R-:W-:-:S00]  /*0320*/  NOP ;  /* 0x0000000000007918 */ /* 0x000fc00000000000 */
[----:B------:R-:W-:-:S00]  /*0330*/  NOP ;  /* 0x0000000000007918 */ /* 0x000fc00000000000 */
[----:B------:R-:W-:-:S00]  /*0340*/  NOP ;  /* 0x0000000000007918 */ /* 0x000fc00000000000 */
[----:B------:R-:W-:-:S00]  /*0350*/  NOP ;  /* 0x0000000000007918 */ /* 0x000fc00000000000 */
[----:B------:R-:W-:-:S00]  /*0360*/  NOP ;  /* 0x0000000000007918 */ /* 0x000fc00000000000 */
[----:B------:R-:W-:-:S00]  /*0370*/  NOP ;  /* 0x0000000000007918 */ /* 0x000fc00000000000 */
.L_x_7:


//--------------------- .text._Z18delete_kernel_pairP12element_pairP4cmapii --------------------------
	.section	.text._Z18delete_kernel_pairP12element_pairP4cmapii,"ax",@progbits
	.align	128
        .global         _Z18delete_kernel_pairP12element_pairP4cmapii
        .type           _Z18delete_kernel_pairP12element_pairP4cmapii,@function
        .size           _Z18delete_kernel_pairP12element_pairP4cmapii,(.L_x_8 - _Z18delete_kernel_pairP12element_pairP4cmapii)
        .other          _Z18delete_kernel_pairP12element_pairP4cmapii,@"STO_CUDA_ENTRY STV_DEFAULT"
_Z18delete_kernel_pairP12element_pairP4cmapii:
.text._Z18delete_kernel_pairP12element_pairP4cmapii:
        /* <DEDUP_REMOVED lines=43> */
[----:B------:R-:W2:Y:S04]  /*02b0*/  LDG.E R4, desc[UR4][R4.64+0x4] ;  /* 0x0000040404047981 */ /* 0x000ea8000c1e1900 */
[----:B------:R-:W2:Y:S02]  /*02c0*/  LDG.E R3, desc[UR4][R6.64+0x4] ;  /* 0x0000040406037981 */ /* 0x000ea4000c1e1900 */
[----:B--2---:R-:W-:-:S13]  /*02d0*/  ISETP.NE.AND P0, PT, R4, R3, PT ;  /* 0x000000030400720c */ /* 0x004fda0003f05270 */
[----:B------:R-:W-:Y:S05]  /*02e0*/  @P0 EXIT ;  /* 0x000000000000094d */ /* 0x000fea0003800000 */
[----:B------:R-:W-:Y:S04]  /*02f0*/  STG.E desc[UR4][R6.64], RZ ;  /* 0x000000ff06007986 */ /* 0x000fe8000c101904 */
[----:B------:R-:W-:Y:S04]  /*0300*/  STG.E desc[UR4][R6.64+0x4], RZ ;  /* 0x000004ff06007986 */ /* 0x000fe8000c101904 */
[----:B------:R-:W-:Y:S01]  /*0310*/  STG.E desc[UR4][R6.64+0x8], RZ ;  /* 0x000008ff06007986 */ /* 0x000fe2000c101904 */
[----:B------:R-:W-:Y:S05]  /*0320*/  EXIT ;  /* 0x000000000000794d */ /* 0x000fea0003800000 */
.L_x_1:
        /* <DEDUP_REMOVED lines=13> */
.L_x_8:


//--------------------- .text._Z22fill_search_kernel_keyP7elementP4cmapiiP12element_pairPi --------------------------
	.section	.text._Z22fill_search_kernel_keyP7elementP4cmapiiP12element_pairPi,"ax",@progbits
	.align	128
        .global         _Z22fill_search_kernel_keyP7elementP4cmapiiP12element_pairPi
        .type           _Z22fill_search_kernel_keyP7elementP4cmapiiP12element_pairPi,@function
        .size           _Z22fill_search_kernel_keyP7elementP4cmapiiP12element_pairPi,(.L_x_9 - _Z22fill_search_kernel_keyP7elementP4cmapiiP12element_pairPi)
        .other          _Z22fill_search_kernel_keyP7elementP4cmapiiP12element_pairPi,@"STO_CUDA_ENTRY STV_DEFAULT"
_Z22fill_search_kernel_keyP7elementP4cmapiiP12element_pairPi:
.text._Z22fill_search_kernel_keyP7elementP4cmapiiP12element_pairPi:
        /* <DEDUP_REMOVED lines=15> */
[----:B-1----:R-:W-:Y:S02]  /*00f0*/  HFMA2 R4, -RZ, RZ, 0, 0 ;  /* 0x00000000ff047431 */ /* 0x002fe400000001ff */
[----:B--2---:R-:W-:-:S04]  /*0100*/  IMAD.MOV R6, RZ, RZ, -R5 ;  /* 0x000000ffff067224 */ /* 0x004fc800078e0a05 */
[----:B------:R-:W-:Y:S01]  /*0110*/  IMAD R9, R6, R7, RZ ;  /* 0x0000000706097224 */ /* 0x000fe200078e02ff */
[----:B------:R-:W-:-:S03]  /*0120*/  IABS R6, R0 ;  /* 0x0000000000067213 */ /* 0x000fc60000000000 */
[----:B------:R-:W-:-:S06]  /*0130*/  IMAD.HI.U32 R5, R5, R9, R4 ;  /* 0x0000000905057227 */ /* 0x000fcc00078e0004 */
[----:B------:R-:W-:Y:S02]  /*0140*/  IMAD.HI.U32 R8, R5, R6, RZ ;  /* 0x0000000605087227 */ /* 0x000fe400078e00ff */
[----:B------:R-:W1:Y:S02]  /*0150*/  LDC.64 R4, c[0x0][0x380] ;  /* 0x0000e000ff047b82 */ /* 0x000e640000000a00 */
[----:B------:R-:W-:-:S04]  /*0160*/  IMAD.MOV R2, RZ, RZ, -R8 ;  /* 0x000000ffff027224 */ /* 0x000fc800078e0a08 */
[----:B------:R-:W-:-:S05]  /*0170*/  IMAD R2, R7, R2, R6 ;  /* 0x0000000207027224 */ /* 0x000fca00078e0206 */
[----:B------:R-:W-:-:S13]  /*0180*/  ISETP.GT.U32.AND P2, PT, R7, R2, PT ;  /* 0x000000020700720c */ /* 0x000fda0003f44070 */
[-C--:B------:R-:W-:Y:S01]  /*0190*/  @!P2 IADD3 R2, PT, PT, R2, -R7.reuse, RZ ;  /* 0x800000070202a210 */ /* 0x080fe20007ffe0ff */
[----:B------:R-:W-:Y:S01]  /*01a0*/  @!P2 VIADD R8, R8, 0x1 ;  /* 0x000000010808a836 */ /* 0x000fe20000000000 */
[----:B------:R-:W-:Y:S02]  /*01b0*/  ISETP.NE.AND P2, PT, R3, RZ, PT ;  /* 0x000000ff0300720c */ /* 0x000fe40003f45270 */
[----:B------:R-:W-:Y:S02]  /*01c0*/  ISETP.GE.U32.AND P0, PT, R2, R7, PT ;  /* 0x000000070200720c */ /* 0x000fe40003f06070 */
[----:B------:R-:W-:Y:S01]  /*01d0*/  LOP3.LUT R2, R0, R3, RZ, 0x3c, !PT ;  /* 0x0000000300027212 */ /* 0x000fe200078e3cff */
[----:B------:R-:W2:Y:S03]  /*01e0*/  LDC.64 R6, c[0x0][0x388] ;  /* 0x0000e200ff067b82 */ /* 0x000ea60000000a00 */
[----:B------:R-:W-:-:S07]  /*01f0*/  ISETP.GE.AND P1, PT, R2, RZ, PT ;  /* 0x000000ff0200720c */ /* 0x000fce0003f26270 */
[----:B------:R-:W-:-:S06]  /*0200*/  @P0 IADD3 R8, PT, PT, R8, 0x1, RZ ;  /* 0x0000000108080810 */ /* 0x000fcc0007ffe0ff */
[----:B------:R-:W-:Y:S01]  /*0210*/  @!P1 IMAD.MOV R8, RZ, RZ, -R8 ;  /* 0x000000ffff089224 */ /* 0x000fe200078e0a08 */
[----:B------:R-:W-:-:S04]  /*0220*/  @!P2 LOP3.LUT R8, RZ, R3, RZ, 0x33, !PT ;  /* 0x00000003ff08a212 */ /* 0x000fc800078e33ff */
[----:B------:R-:W-:-:S05]  /*0230*/  IADD3 R9, PT, PT, -R8, RZ, RZ ;  /* 0x000000ff08097210 */ /* 0x000fca0007ffe1ff */
[----:B------:R-:W-:Y:S02]  /*0240*/  IMAD R9, R3, R9, R0 ;  /* 0x0000000903097224 */ /* 0x000fe400078e0200 */
[----:B--2---:R-:W-:-:S04]  /*0250*/  IMAD.WIDE R2, R8, 0xc, R6 ;  /* 0x0000000c08027825 */ /* 0x004fc800078e0206 */
[----:B-1----:R-:W-:Y:S01]  /*0260*/  IMAD.WIDE R4, R9, 0x8, R4 ;  /* 0x0000000809047825 */ /* 0x002fe200078e0204 */
[----:B0-----:R-:W2:Y:S05]  /*0270*/  LDG.E R7, desc[UR4][R2.64] ;  /* 0x0000000402077981 */ /* 0x001eaa000c1e1900 */
[----:B------:R-:W2:Y:S02]  /*0280*/  LDG.E R4, desc[UR4][R4.64] ;  /* 0x0000000404047981 */ /* 0x000ea4000c1e1900 */
[----:B--2---:R-:W-:-:S13]  /*0290*/  ISETP.NE.AND P0, PT, R4, R7, PT ;  /* 0x000000070400720c */ /* 0x004fda0003f05270 */
[----:B------:R-:W-:Y:S05]  /*02a0*/  @P0 EXIT ;  /* 0x000000000000094d */ /* 0x000fea0003800000 */
[----:B------:R-:W0:Y:S01]  /*02b0*/  S2R R7, SR_LANEID ;  /* 0x0000000000077919 */ /* 0x000e220000000000 */
[----:B------:R-:W-:Y:S01]  /*02c0*/  VOTEU.ANY UR6, UPT, PT ;  /* 0x0000000000067886 */ /* 0x000fe200038e0100 */
[----:B------:R-:W1:Y:S01]  /*02d0*/  LDC.64 R4, c[0x0][0x3a0] ;  /* 0x0000e800ff047b82 */ /* 0x000e620000000a00 */
[----:B------:R-:W0:Y:S08]  /*02e0*/  FLO.U32 R0, UR6 ;  /* 0x0000000600007d00 */ /* 0x000e3000080e0000 */
[----:B------:R-:W1:Y:S01]  /*02f0*/  POPC R13, UR6 ;  /* 0x00000006000d7d09 */ /* 0x000e620008000000 */
[----:B0-----:R-:W-:Y:S01]  /*0300*/  ISETP.EQ.U32.AND P0, PT, R0, R7, PT ;  /* 0x000000070000720c */ /* 0x001fe20003f02070 */
[----:B------:R-:W0:Y:S01]  /*0310*/  S2R R8, SR_LTMASK ;  /* 0x0000000000087919 */ /* 0x000e220000003900 */
[----:B------:R-:W2:Y:S11]  /*0320*/  LDC.64 R6, c[0x0][0x398] ;  /* 0x0000e600ff067b82 */ /* 0x000eb60000000a00 */
[----:B-1----:R-:W3:Y:S04]  /*0330*/  @P0 ATOMG.E.ADD.STRONG.GPU PT, R5, desc[UR4][R4.64], R13 ;  /* 0x8000000d040509a8 */ /* 0x002ee800081ef104 */
[----:B------:R-:W4:Y:S01]  /*0340*/  LDG.E R11, desc[UR4][R2.64] ;  /* 0x00000004020b7981 */ /* 0x000f22000c1e1900 */
[----:B0-----:R-:W-:-:S06]  /*0350*/  LOP3.LUT R8, R8, UR6, RZ, 0xc0, !PT ;  /* 0x0000000608087c12 */ /* 0x001fcc000f8ec0ff */
[----:B------:R-:W0:Y:S01]  /*0360*/  POPC R8, R8 ;  /* 0x0000000800087309 */ /* 0x000e220000000000 */
[----:B---3--:R-:W0:Y:S02]  /*0370*/  SHFL.IDX PT, R9, R5, R0, 0x1f ;  /* 0x00001f0005097589 */ /* 0x008e2400000e0000 */
[----:B0-----:R-:W-:-:S04]  /*0380*/  IMAD.IADD R9, R9, 0x1, R8 ;  /* 0x0000000109097824 */ /* 0x001fc800078e0208 */
[----:B--2---:R-:W-:-:S05]  /*0390*/  IMAD.WIDE R6, R9, 0xc, R6 ;  /* 0x0000000c09067825 */ /* 0x004fca00078e0206 */
[----:B----4-:R-:W-:Y:S04]  /*03a0*/  STG.E desc[UR4][R6.64], R11 ;  /* 0x0000000b06007986 */ /* 0x010fe8000c101904 */
[----:B------:R-:W2:Y:S04]  /*03b0*/  LDG.E R9, desc[UR4][R2.64+0x4] ;  /* 0x0000040402097981 */ /* 0x000ea8000c1e1900 */
[----:B--2---:R-:W-:Y:S01]  /*03c0*/  STG.E desc[UR4][R6.64+0x4], R9 ;  /* 0x0000040906007986 */ /* 0x004fe2000c101904 */
[----:B------:R-:W-:Y:S05]  /*03d0*/  EXIT ;  /* 0x000000000000794d */ /* 0x000fea0003800000 */
.L_x_2:
        /* <DEDUP_REMOVED lines=10> */
.L_x_9:


//--------------------- .text._Z17search_kernel_keyP7elementP4cmapiiPi --------------------------
	.section	.text._Z17search_kernel_keyP7elementP4cmapiiPi,"ax",@progbits
	.align	128
        .global         _Z17search_kernel_keyP7elementP4cmapiiPi
        .type           _Z17search_kernel_keyP7elementP4cmapiiPi,@function
        .size           _Z17search_kernel_keyP7elementP4cmapiiPi,(.L_x_10 - _Z17search_kernel_keyP7elementP4cmapiiPi)
        .other          _Z17search_kernel_keyP7elementP4cmapiiPi,@"STO_CUDA_ENTRY STV_DEFAULT"
_Z17search_kernel_keyP7elementP4cmapiiPi:
.text._Z17search_kernel_keyP7elementP4cmapiiPi:
        /* <DEDUP_REMOVED lines=36> */
[----:B-1----:R-:W-:-:S04]  /*0240*/  IMAD.WIDE R4, R8, 0xc, R4 ;  /* 0x0000000c08047825 */ /* 0x002fc800078e0204 */
[----:B------:R-:W-:Y:S02]  /*0250*/  IMAD R3, R3, R2, R0 ;  /* 0x0000000203037224 */ /* 0x000fe400078e0200 */
[----:B0-----:R-:W3:Y:S02]  /*0260*/  LDG.E R5, desc[UR4][R4.64] ;  /* 0x0000000404057981 */ /* 0x001ee4000c1e1900 */
[----:B--2---:R-:W-:-:S06]  /*0270*/  IMAD.WIDE R2, R3, 0x8, R6 ;  /* 0x0000000803027825 */ /* 0x004fcc00078e0206 */
[----:B------:R-:W3:Y:S02]  /*0280*/  LDG.E R2, desc[UR4][R2.64] ;  /* 0x0000000402027981 */ /* 0x000ee4000c1e1900 */
[----:B---3--:R-:W-:-:S13]  /*0290*/  ISETP.NE.AND P0, PT, R2, R5, PT ;  /* 0x000000050200720c */ /* 0x008fda0003f05270 */
[----:B------:R-:W-:Y:S05]  /*02a0*/  @P0 EXIT ;  /* 0x000000000000094d */ /* 0x000fea0003800000 */
[----:B------:R-:W0:Y:S01]  /*02b0*/  S2R R0, SR_LANEID ;  /* 0x0000000000007919 */ /* 0x000e220000000000 */
[----:B------:R-:W1:Y:S01]  /*02c0*/  LDC.64 R2, c[0x0][0x398] ;  /* 0x0000e600ff027b82 */ /* 0x000e620000000a00 */
[----:B------:R-:W-:Y:S02]  /*02d0*/  VOTEU.ANY UR6, UPT, PT ;  /* 0x0000000000067886 */ /* 0x000fe400038e0100 */
[----:B------:R-:W-:Y:S02]  /*02e0*/  UFLO.U32 UR7, UR6 ;  /* 0x00000006000772bd */ /* 0x000fe400080e0000 */
[----:B------:R-:W1:Y:S04]  /*02f0*/  POPC R5, UR6 ;  /* 0x0000000600057d09 */ /* 0x000e680008000000 */
[----:B0-----:R-:W-:-:S13]  /*0300*/  ISETP.EQ.U32.AND P0, PT, R0, UR7, PT ;  /* 0x0000000700007c0c */ /* 0x001fda000bf02070 */
[----:B-1----:R-:W-:Y:S01]  /*0310*/  @P0 REDG.E.ADD.STRONG.GPU desc[UR4][R2.64], R5 ;  /* 0x000000050200098e */ /* 0x002fe2000c12e104 */
[----:B------:R-:W-:Y:S05]  /*0320*/  EXIT ;  /* 0x000000000000794d */ /* 0x000fea0003800000 */
.L_x_3:
        /* <DEDUP_REMOVED lines=13> */
.L_x_10:


//--------------------- .text._Z18search_kernel_pairP12element_pairP4cmapii --------------------------
	.section	.text._Z18search_kernel_pairP12element_pairP4cmapii,"ax",@progbits
	.align	128
        .global         _Z18search_kernel_pairP12element_pairP4cmapii
        .type           _Z18search_kernel_pairP12element_pairP4cmapii,@function
        .size           _Z18search_kernel_pairP12element_pairP4cmapii,(.L_x_11 - _Z18search_kernel_pairP12element_pairP4cmapii)
        .other          _Z18search_kernel_pairP12element_pairP4cmapii,@"STO_CUDA_ENTRY STV_DEFAULT"
_Z18search_kernel_pairP12element_pairP4cmapii:
.text._Z18search_kernel_pairP12element_pairP4cmapii:
        /* <DEDUP_REMOVED lines=35> */
[C---:B------:R-:W-:Y:S01]  /*0230*/  IADD3 R2, PT, PT, -R8.reuse, RZ, RZ ;  /* 0x000000ff08027210 */ /* 0x040fe20007ffe1ff */
        /* <DEDUP_REMOVED lines=11> */
[----:B------:R-:W2:Y:S02]  /*02f0*/  LDG.E R6, desc[UR4][R6.64+0x8] ;  /* 0x0000080406067981 */ /* 0x000ea4000c1e1900 */
[----:B--2---:R-:W-:-:S13]  /*0300*/  ISETP.NE.AND P0, PT, R6, 0x1, PT ;  /* 0x000000010600780c */ /* 0x004fda0003f05270 */
[----:B------:R-:W-:Y:S05]  /*0310*/  @P0 EXIT ;  /* 0x000000000000094d */ /* 0x000fea0003800000 */
[----:B------:R-:W-:-:S05]  /*0320*/  IMAD.MOV.U32 R3, RZ, RZ, 0x1 ;  /* 0x00000001ff037424 */ /* 0x000fca00078e00ff */
[----:B------:R-:W-:Y:S01]  /*0330*/  STG.E desc[UR4][R4.64+0x8], R3 ;  /* 0x0000080304007986 */ /* 0x000fe2000c101904 */
[----:B------:R-:W-:Y:S05]  /*0340*/  EXIT ;  /* 0x000000000000794d */ /* 0x000fea0003800000 */
.L_x_4:
        /* <DEDUP_REMOVED lines=11> */
.L_x_11:


//--------------------- .text._Z16kernel_to_insertP4cmapP12element_pairPii --------------------------
	.section	.text._Z16kernel_to_insertP4cmapP12element_pairPii,"ax",@progbits
	.align	128
        .global         _Z16kernel_to_insertP4cmapP12element_pairPii
        .type           _Z16kernel_to_insertP4cmapP12element_pairPii,@function
        .size           _Z16kernel_to_insertP4cmapP12element_pairPii,(.L_x_12 - _Z16kernel_to_insertP4cmapP12element_pairPii)
        .other          _Z16kernel_to_insertP4cmapP12element_pairPii,@"STO_CUDA_ENTRY STV_DEFAULT"
_Z16kernel_to_insertP4cmapP12element_pairPii:
.text._Z16kernel_to_insertP4cmapP12element_pairPii:
[----:B------:R-:W-:Y:S01]  /*0000*/  LDC R1, c[0x0][0x37c] ;  /* 0x0000df00ff017b82 */ /* 0x000fe20000000800 */
[----:B------:R-:W0:Y:S01]  /*0010*/  S2R R7, SR_CTAID.X ;  /* 0x0000000000077919 */ /* 0x000e220000002500 */
[----:B------:R-:W0:Y:S01]  /*0020*/  LDCU UR4, c[0x0][0x360] ;  /* 0x00006c00ff0477ac */ /* 0x000e220008000800 */
[----:B------:R-:W0:Y:S01]  /*0030*/  S2R R0, SR_TID.X ;  /* 0x0000000000007919 */ /* 0x000e220000002100 */
[----:B------:R-:W1:Y:S01]  /*0040*/  LDCU UR5, c[0x0][0x398] ;  /* 0x00007300ff0577ac */ /* 0x000e620008000800 */
[----:B0-----:R-:W-:-:S05]  /*0050*/  IMAD R7, R7, UR4, R0 ;  /* 0x0000000407077c24 */ /* 0x001fca000f8e0200 */
[----:B-1----:R-:W-:-:S13]  /*0060*/  ISETP.GE.AND P0, PT, R7, UR5, PT ;  /* 0x0000000507007c0c */ /* 0x002fda000bf06270 */
[----:B------:R-:W-:Y:S05]  /*0070*/  @P0 EXIT ;  /* 0x000000000000094d */ /* 0x000fea0003800000 */
[----:B------:R-:W0:Y:S01]  /*0080*/  LDC.64 R2, c[0x0][0x388] ;  /* 0x0000e200ff027b82 */ /* 0x000e220000000a00 */
[----:B------:R-:W1:Y:S01]  /*0090*/  LDCU.64 UR4, c[0x0][0x358] ;  /* 0x00006b00ff0477ac */ /* 0x000e620008000a00 */
[----:B0-----:R-:W-:-:S05]  /*00a0*/  IMAD.WIDE R2, R7, 0xc, R2 ;  /* 0x0000000c07027825 */ /* 0x001fca00078e0202 */
[----:B-1----:R-:W2:Y:S02]  /*00b0*/  LDG.E R0, desc[UR4][R2.64+0x8] ;  /* 0x0000080402007981 */ /* 0x002ea4000c1e1900 */
[----:B--2---:R-:W-:-:S13]  /*00c0*/  ISETP.NE.AND P0, PT, R0, RZ, PT ;  /* 0x000000ff0000720c */ /* 0x004fda0003f05270 */
[----:B------:R-:W-:Y:S05]  /*00d0*/  @P0 EXIT ;  /* 0x000000000000094d */ /* 0x000fea0003800000 */
[----:B------:R-:W0:Y:S01]  /*00e0*/  LDC.64 R4, c[0x0][0x390] ;  /* 0x0000e400ff047b82 */ /* 0x000e220000000a00 */
[----:B------:R-:W2:Y:S07]  /*00f0*/  LDG.E R13, desc[UR4][R2.64] ;  /* 0x00000004020d7981 */ /* 0x000eae000c1e1900 */
[----:B------:R-:W1:Y:S01]  /*0100*/  LDC.64 R10, c[0x0][0x380] ;  /* 0x0000e000ff0a7b82 */ /* 0x000e620000000a00 */
[----:B0-----:R-:W-:-:S05]  /*0110*/  IMAD.WIDE R4, R7, 0x4, R4 ;  /* 0x0000000407047825 */ /* 0x001fca00078e0204 */
[----:B------:R-:W1:Y:S02]  /*0120*/  LDG.E R7, desc[UR4][R4.64] ;  /* 0x0000000404077981 */ /* 0x000e64000c1e1900 */
[----:B-1----:R-:W-:-:S05]  /*0130*/  IMAD.WIDE R6, R7, 0xc, R10 ;  /* 0x0000000c07067825 */ /* 0x002fca00078e020a */
[----:B--2---:R-:W-:Y:S04]  /*0140*/  STG.E desc[UR4][R6.64], R13 ;  /* 0x0000000d06007986 */ /* 0x004fe8000c101904 */
[----:B------:R-:W2:Y:S04]  /*0150*/  LDG.E R9, desc[UR4][R4.64] ;  /* 0x0000000404097981 */ /* 0x000ea8000c1e1900 */
[----:B------:R-:W3:Y:S01]  /*0160*/  LDG.E R15, desc[UR4][R2.64+0x4] ;  /* 0x00000404020f7981 */ /* 0x000ee2000c1e1900 */
[----:B--2---:R-:W-:-:S05]  /*0170*/  IMAD.WIDE R8, R9, 0xc, R10 ;  /* 0x0000000c09087825 */ /* 0x004fca00078e020a */
[----:B---3--:R-:W-:Y:S04]  /*0180*/  STG.E desc[UR4][R8.64+0x4], R15 ;  /* 0x0000040f08007986 */ /* 0x008fe8000c101904 */
[----:B------:R-:W2:Y:S01]  /*0190*/  LDG.E R17, desc[UR4][R4.64] ;  /* 0x0000000404117981 */ /* 0x000ea2000c1e1900 */
[----:B------:R-:W-:Y:S02]  /*01a0*/  HFMA2 R19, -RZ, RZ, 0, 5.9604644775390625e-08 ;  /* 0x00000001ff137431 */ /* 0x000fe400000001ff */
[----:B--2---:R-:W-:-:S05]  /*01b0*/  IMAD.WIDE R10, R17, 0xc, R10 ;  /* 0x0000000c110a7825 */ /* 0x004fca00078e020a */
[----:B------:R-:W-:Y:S01]  /*01c0*/  STG.E desc[UR4][R10.64+0x8], R19 ;  /* 0x000008130a007986 */ /* 0x000fe2000c101904 */
[----:B------:R-:W-:Y:S05]  /*01d0*/  EXIT ;  /* 0x000000000000794d */ /* 0x000fea0003800000 */
.L_x_5:
        /* <DEDUP_REMOVED lines=10> */
.L_x_12:


//--------------------- .text._Z20kernel_index_to_fillP4cmapPiS1_i --------------------------
	.section	.text._Z20kernel_index_to_fillP4cmapPiS1_i,"ax",@progbits
	.align	128
        .global         _Z20kernel_index_to_fillP4cmapPiS1_i
        .type           _Z20kernel_index_to_fillP4cmapPiS1_i,@function
        .size           _Z20kernel_index_to_fillP4cmapPiS1_i,(.L_x_13 - _Z20kernel_index_to_fillP4cmapPiS1_i)
        .other          _Z20kernel_index_to_fillP4cmapPiS1_i,@"STO_CUDA_ENTRY STV_DEFAULT"
_Z20kernel_index_to_fillP4cmapPiS1_i:
.text._Z20kernel_index_to_fillP4cmapPiS1_i:
        /* <DEDUP_REMOVED lines=10> */
[----:B0-----:R-:W-:-:S06]  /*00a0*/  IMAD.WIDE R2, R7, 0xc, R2 ;  /* 0x0000000c07027825 */ /* 0x001fcc00078e0202 */
[----:B-1----:R-:W2:Y:S02]  /*00b0*/  LDG.E R2, desc[UR4][R2.64+0x8] ;  /* 0x0000080402027981 */ /* 0x002ea4000c1e1900 */
[----:B--2---:R-:W-:-:S13]  /*00c0*/  ISETP.NE.AND P0, PT, R2, RZ, PT ;  /* 0x000000ff0200720c */ /* 0x004fda0003f05270 */
[----:B------:R-:W-:Y:S05]  /*00d0*/  @P0 EXIT ;  /* 0x000000000000094d */ /* 0x000fea0003800000 */
[----:B------:R-:W0:Y:S01]  /*00e0*/  LDC.64 R2, c[0x0][0x390] ;  /* 0x0000e400ff027b82 */ /* 0x000e220000000a00 */
[----:B------:R-:W-:-:S07]  /*00f0*/  HFMA2 R9, -RZ, RZ, 9.059906005859375e-06, -0.0015869140625 ;  /* 0x00989680ff097431 */ /* 0x000fce00000001ff */
[----:B------:R-:W1:Y:S01]  /*0100*/  LDC.64 R4, c[0x0][0x388] ;  /* 0x0000e200ff047b82 */ /* 0x000e620000000a00 */
[----:B0-----:R-:W1:Y:S02]  /*0110*/  ATOMG.E.INC.STRONG.GPU PT, R3, desc[UR4][R2.64], R9 ;  /* 0x80000009020379a8 */ /* 0x001e6400099ef104 */
[----:B-1----:R-:W-:-:S05]  /*0120*/  IMAD.WIDE R4, R3, 0x4, R4 ;  /* 0x0000000403047825 */ /* 0x002fca00078e0204 */
[----:B------:R-:W-:Y:S01]  /*0130*/  STG.E desc[UR4][R4.64], R7 ;  /* 0x0000000704007986 */ /* 0x000fe2000c101904 */
[----:B------:R-:W-:Y:S05]  /*0140*/  EXIT ;  /* 0x000000000000794d */ /* 0x000fea0003800000 */
.L_x_6:
        /* <DEDUP_REMOVED lines=11> */
.L_x_13:


//--------------------- .nv.shared.reserved.0     --------------------------
	.section	.nv.shared.reserved.0,"aw",@nobits
	.weak		__nv_reservedSMEM_offset_0_alias
	.size		__nv_reservedSMEM_offset_0_alias, 0, 64
	.other		__nv_reservedSMEM_offset_0_alias,@"STO_CUDA_RESERVED_SHARED STV_DEFAULT"
__nv_reservedSMEM_offset_0_alias:
	.zero		0
	.zero		64


//--------------------- .nv.constant0._Z13delete_kernelP7elementP4cmapii --------------------------
	.section	.nv.constant0._Z13delete_kernelP7elementP4cmapii,"a",@progbits
	.sectionflags	@""
	.align	4
.nv.constant0._Z13delete_kernelP7elementP4cmapii:
	.zero		920


//--------------------- .nv.constant0._Z18delete_kernel_pairP12element_pairP4cmapii --------------------------
	.section	.nv.constant0._Z18delete_kernel_pairP12element_pairP4cmapii,"a",@progbits
	.sectionflags	@""
	.align	4
.nv.constant0._Z18delete_kernel_pairP12element_pairP4cmapii:
	.zero		920


//--------------------- .nv.constant0._Z22fill_search_kernel_keyP7elementP4cmapiiP12element_pairPi --------------------------
	.section	.nv.constant0._Z22fill_search_kernel_keyP7elementP4cmapiiP12element_pairPi,"a",@progbits
	.sectionflags	@""
	.align	4
.nv.constant0._Z22fill_search_kernel_keyP7elementP4cmapiiP12element_pairPi:
	.zero		936


//--------------------- .nv.constant0._Z17search_kernel_keyP7elementP4cmapiiPi --------------------------
	.section	.nv.constant0._Z17search_kernel_keyP7elementP4cmapiiPi,"a",@progbits
	.sectionflags	@""
	.align	4
.nv.constant0._Z17search_kernel_keyP7elementP4cmapiiPi:
	.zero		928


//--------------------- .nv.constant0._Z18search_kernel_pairP12element_pairP4cmapii --------------------------
	.section	.nv.constant0._Z18search_kernel_pairP12element_pairP4cmapii,"a",@progbits
	.sectionflags	@""
	.align	4
.nv.constant0._Z18search_kernel_pairP12element_pairP4cmapii:
	.zero		920


//--------------------- .nv.constant0._Z16kernel_to_insertP4cmapP12element_pairPii --------------------------
	.section	.nv.constant0._Z16kernel_to_insertP4cmapP12element_pairPii,"a",@progbits
	.sectionflags	@""
	.align	4
.nv.constant0._Z16kernel_to_insertP4cmapP12element_pairPii:
	.zero		924


//--------------------- .nv.constant0._Z20kernel_index_to_fillP4cmapPiS1_i --------------------------
	.section	.nv.constant0._Z20kernel_index_to_fillP4cmapPiS1_i,"a",@progbits
	.sectionflags	@""
	.align	4
.nv.constant0._Z20kernel_index_to_fillP4cmapPiS1_i:
	.zero		924


//--------------------- SYMBOLS --------------------------

	.type		.nv.reservedSmem.offset0,@object
	.size		.nv.reservedSmem.offset0,0x4
